// auto-generated by cutlass_sweep.gemm — config: {"arch": "sm_90", "cluster_m": 1, "cluster_n": 1, "dtype": "int8", "dtype_b": "int8", "layout": "nt", "stages": 0, "tile_k": 64, "tile_m": 128, "tile_n": 64}
#include "cutlass/cutlass.h"
#include "cutlass/gemm/collective/collective_builder.hpp"
#include "cutlass/gemm/device/gemm_universal_adapter.h"
#include "cutlass/gemm/kernel/gemm_universal.hpp"
#include "cutlass/epilogue/collective/collective_builder.hpp"

using ElemA = int8_t;
using ElemB = int8_t;
using ElemCD = int8_t;
using Acc  = int32_t;
using TileShape    = cute::Shape<cute::_128, cute::_64, cute::_64>;
using ClusterShape = cute::Shape<cute::_1, cute::_1, cute::_1>;

using CollectiveEpilogue = typename cutlass::epilogue::collective::CollectiveBuilder<
    cutlass::arch::Sm90, cutlass::arch::OpClassTensorOp,
    TileShape, ClusterShape,
    cutlass::epilogue::collective::EpilogueTileAuto,
    Acc, Acc,
    ElemCD, cutlass::layout::RowMajor, 128 / cutlass::sizeof_bits<ElemCD>::value,
    ElemCD, cutlass::layout::RowMajor, 128 / cutlass::sizeof_bits<ElemCD>::value,
    cutlass::epilogue::collective::EpilogueScheduleAuto
  >::CollectiveOp;

using CollectiveMainloop = typename cutlass::gemm::collective::CollectiveBuilder<
    cutlass::arch::Sm90, cutlass::arch::OpClassTensorOp,
    ElemA, cutlass::layout::RowMajor, 128 / cutlass::sizeof_bits<ElemA>::value,
    ElemB, cutlass::layout::ColumnMajor, 128 / cutlass::sizeof_bits<ElemB>::value,
    Acc,
    TileShape, ClusterShape,
    cutlass::gemm::collective::StageCountAutoCarveout<static_cast<int>(sizeof(typename CollectiveEpilogue::SharedStorage))>,
    cutlass::gemm::collective::KernelScheduleAuto
  >::CollectiveOp;

using GemmKernel = cutlass::gemm::kernel::GemmUniversal<
    cute::Shape<int,int,int,int>,
    CollectiveMainloop,
    CollectiveEpilogue
>;
using Gemm = cutlass::gemm::device::GemmUniversalAdapter<GemmKernel>;

// Force the device kernel symbol into the cubin without needing a host main.
auto* _anchor = &cutlass::device_kernel<GemmKernel>;


// ===== COMPILED SASS (sm_90a) =====

	.target	sm_90a

	.elftype	@"ET_EXEC"


//--------------------- .note.nv.tkinfo           --------------------------
	.section	.note.nv.tkinfo,"",@"SHT_NOTE"
	.sectionflags	@"SHF_NOTE_NV_TKINFO"
	.tkinfo
        /*0018*/ 	.word	0x00000002
        /*0030*/ 	.string	""
        /*0030*/ 	.string	"ptxas"
        /*0030*/ 	.string	"Cuda compilation tools, release 13.0, V13.0.88"
        /*0030*/ 	.string	"Build cuda_13.0.r13.0/compiler.36424714_0"
        /*0030*/ 	.string	"-arch sm_90a -m 64 "



//--------------------- .note.nv.cuinfo           --------------------------
	.section	.note.nv.cuinfo,"",@"SHT_NOTE"
	.sectionflags	@"SHF_NOTE_NV_CUINFO"
        /*0018*/ 	.short	0x0002
        /*001a*/ 	.short	0x005a
        /*001c*/ 	.short	0x0082
	.zero		2


//--------------------- .nv.info                  --------------------------
	.section	.nv.info,"",@"SHT_CUDA_INFO"
	.align	4


	//----- nvinfo : EIATTR_REGCOUNT
	.align		4
        /*0000*/ 	.byte	0x04, 0x2f
        /*0002*/ 	.short	(.L_15 - .L_14)
	.align		4
.L_14:
        /*0004*/ 	.word	index@(_ZN7cutlass13device_kernelINS_4gemm6kernel13GemmUniversalIN4cute5tupleIJiiiiEEENS1_10collective13CollectiveMmaINS1_34MainloopSm90TmaGmmaWarpSpecializedILi18ENS5_IJNS4_1CILi1EEESB_SB_EEENS1_35KernelTmaWarpSpecializedCooperativeEEENS5_IJNSA_ILi128EEENSA_ILi64EEESG_EEEaNS5_IJlSB_lEEEaSI_NS4_8TiledMMAINS4_8MMA_AtomIJNS4_4SM904GMMA26MMA_64x64x32_S32S8S8_SS_TNEEEENS4_6LayoutINS5_IJNSA_ILi2EEESB_SB_EEENS5_IJSB_NSA_ILi0EEESS_EEEEENS5_IJNS4_10UnderscoreESV_SV_EEEEENS4_13SM90_TMA_LOADENS4_14ComposedLayoutINS4_7SwizzleILi2ELi4ELi3EEENS4_18smem_ptr_flag_bitsILi8EEENSP_INS5_IJNSA_ILi8EEESG_EEENS5_IJSG_SB_EEEEEEEvNS4_8identityESY_S18_vS19_EENS_8epilogue10collective6detail29Sm90TmaWarpSpecializedAdapterINS1C_15DefaultEpilogueIaSI_SI_NS1B_6thread17LinearCombinationIaLi1EiiLNS1G_9ScaleType4KindE0ELNS_15FloatRoundStyleE2EaEENS1_15EpilogueDefaultEEEEEvvEEEEvNT_6ParamsE)
        /*0008*/ 	.word	0x000000a8


	//----- nvinfo : EIATTR_FRAME_SIZE
	.align		4
.L_15:
        /*000c*/ 	.byte	0x04, 0x11
        /*000e*/ 	.short	(.L_17 - .L_16)
	.align		4
.L_16:
        /*0010*/ 	.word	index@(_ZN7cutlass13device_kernelINS_4gemm6kernel13GemmUniversalIN4cute5tupleIJiiiiEEENS1_10collective13CollectiveMmaINS1_34MainloopSm90TmaGmmaWarpSpecializedILi18ENS5_IJNS4_1CILi1EEESB_SB_EEENS1_35KernelTmaWarpSpecializedCooperativeEEENS5_IJNSA_ILi128EEENSA_ILi64EEESG_EEEaNS5_IJlSB_lEEEaSI_NS4_8TiledMMAINS4_8MMA_AtomIJNS4_4SM904GMMA26MMA_64x64x32_S32S8S8_SS_TNEEEENS4_6LayoutINS5_IJNSA_ILi2EEESB_SB_EEENS5_IJSB_NSA_ILi0EEESS_EEEEENS5_IJNS4_10UnderscoreESV_SV_EEEEENS4_13SM90_TMA_LOADENS4_14ComposedLayoutINS4_7SwizzleILi2ELi4ELi3EEENS4_18smem_ptr_flag_bitsILi8EEENSP_INS5_IJNSA_ILi8EEESG_EEENS5_IJSG_SB_EEEEEEEvNS4_8identityESY_S18_vS19_EENS_8epilogue10collective6detail29Sm90TmaWarpSpecializedAdapterINS1C_15DefaultEpilogueIaSI_SI_NS1B_6thread17LinearCombinationIaLi1EiiLNS1G_9ScaleType4KindE0ELNS_15FloatRoundStyleE2EaEENS1_15EpilogueDefaultEEEEEvvEEEEvNT_6ParamsE)
        /*0014*/ 	.word	0x00000000


	//----- nvinfo : EIATTR_MIN_STACK_SIZE
	.align		4
.L_17:
        /*0018*/ 	.byte	0x04, 0x12
        /*001a*/ 	.short	(.L_19 - .L_18)
	.align		4
.L_18:
        /*001c*/ 	.word	index@(_ZN7cutlass13device_kernelINS_4gemm6kernel13GemmUniversalIN4cute5tupleIJiiiiEEENS1_10collective13CollectiveMmaINS1_34MainloopSm90TmaGmmaWarpSpecializedILi18ENS5_IJNS4_1CILi1EEESB_SB_EEENS1_35KernelTmaWarpSpecializedCooperativeEEENS5_IJNSA_ILi128EEENSA_ILi64EEESG_EEEaNS5_IJlSB_lEEEaSI_NS4_8TiledMMAINS4_8MMA_AtomIJNS4_4SM904GMMA26MMA_64x64x32_S32S8S8_SS_TNEEEENS4_6LayoutINS5_IJNSA_ILi2EEESB_SB_EEENS5_IJSB_NSA_ILi0EEESS_EEEEENS5_IJNS4_10UnderscoreESV_SV_EEEEENS4_13SM90_TMA_LOADENS4_14ComposedLayoutINS4_7SwizzleILi2ELi4ELi3EEENS4_18smem_ptr_flag_bitsILi8EEENSP_INS5_IJNSA_ILi8EEESG_EEENS5_IJSG_SB_EEEEEEEvNS4_8identityESY_S18_vS19_EENS_8epilogue10collective6detail29Sm90TmaWarpSpecializedAdapterINS1C_15DefaultEpilogueIaSI_SI_NS1B_6thread17LinearCombinationIaLi1EiiLNS1G_9ScaleType4KindE0ELNS_15FloatRoundStyleE2EaEENS1_15EpilogueDefaultEEEEEvvEEEEvNT_6ParamsE)
        /*0020*/ 	.word	0x00000000
.L_19:


//--------------------- .nv.compat                --------------------------
	.section	.nv.compat,"",@"SHT_CUDA_COMPAT_INFO"
	.align	4
        /*0000*/ 	.byte	0x02, 0x09, 0x01, 0x00, 0x02, 0x02, 0x04, 0x00, 0x02, 0x05, 0x05, 0x00, 0x03, 0x07, 0x01, 0x01
        /*0010*/ 	.byte	0x02, 0x03, 0x01, 0x00, 0x02, 0x06, 0x01, 0x00, 0x04, 0x0b, 0x08, 0x00, 0x00, 0x00, 0x00, 0x00
        /*0020*/ 	.byte	0x00, 0x00, 0x00, 0x00


//--------------------- .nv.info._ZN7cutlass13device_kernelINS_4gemm6kernel13GemmUniversalIN4cute5tupleIJiiiiEEENS1_10collective13CollectiveMmaINS1_34MainloopSm90TmaGmmaWarpSpecializedILi18ENS5_IJNS4_1CILi1EEESB_SB_EEENS1_35KernelTmaWarpSpecializedCooperativeEEENS5_IJNSA_ILi128EEENSA_ILi64EEESG_EEEaNS5_IJlSB_lEEEaSI_NS4_8TiledMMAINS4_8MMA_AtomIJNS4_4SM904GMMA26MMA_64x64x32_S32S8S8_SS_TNEEEENS4_6LayoutINS5_IJNSA_ILi2EEESB_SB_EEENS5_IJSB_NSA_ILi0EEESS_EEEEENS5_IJNS4_10UnderscoreESV_SV_EEEEENS4_13SM90_TMA_LOADENS4_14ComposedLayoutINS4_7SwizzleILi2ELi4ELi3EEENS4_18smem_ptr_flag_bitsILi8EEENSP_INS5_IJNSA_ILi8EEESG_EEENS5_IJSG_SB_EEEEEEEvNS4_8identityESY_S18_vS19_EENS_8epilogue10collective6detail29Sm90TmaWarpSpecializedAdapterINS1C_15DefaultEpilogueIaSI_SI_NS1B_6thread17LinearCombinationIaLi1EiiLNS1G_9ScaleType4KindE0ELNS_15FloatRoundStyleE2EaEENS1_15EpilogueDefaultEEEEEvvEEEEvNT_6ParamsE --------------------------
	.section	.nv.info._ZN7cutlass13device_kernelINS_4gemm6kernel13GemmUniversalIN4cute5tupleIJiiiiEEENS1_10collective13CollectiveMmaINS1_34MainloopSm90TmaGmmaWarpSpecializedILi18ENS5_IJNS4_1CILi1EEESB_SB_EEENS1_35KernelTmaWarpSpecializedCooperativeEEENS5_IJNSA_ILi128EEENSA_ILi64EEESG_EEEaNS5_IJlSB_lEEEaSI_NS4_8TiledMMAINS4_8MMA_AtomIJNS4_4SM904GMMA26MMA_64x64x32_S32S8S8_SS_TNEEEENS4_6LayoutINS5_IJNSA_ILi2EEESB_SB_EEENS5_IJSB_NSA_ILi0EEESS_EEEEENS5_IJNS4_10UnderscoreESV_SV_EEEEENS4_13SM90_TMA_LOADENS4_14ComposedLayoutINS4_7SwizzleILi2ELi4ELi3EEENS4_18smem_ptr_flag_bitsILi8EEENSP_INS5_IJNSA_ILi8EEESG_EEENS5_IJSG_SB_EEEEEEEvNS4_8identityESY_S18_vS19_EENS_8epilogue10collective6detail29Sm90TmaWarpSpecializedAdapterINS1C_15DefaultEpilogueIaSI_SI_NS1B_6thread17LinearCombinationIaLi1EiiLNS1G_9ScaleType4KindE0ELNS_15FloatRoundStyleE2EaEENS1_15EpilogueDefaultEEEEEvvEEEEvNT_6ParamsE,"",@"SHT_CUDA_INFO"
	.sectionflags	@""
	.align	4


	//----- nvinfo : EIATTR_CUDA_API_VERSION
	.align		4
        /*0000*/ 	.byte	0x04, 0x37
        /*0002*/ 	.short	(.L_21 - .L_20)
.L_20:
        /*0004*/ 	.word	0x00000082


	//----- nvinfo : EIATTR_KPARAM_INFO
	.align		4
.L_21:
        /*0008*/ 	.byte	0x04, 0x17
        /*000a*/ 	.short	(.L_23 - .L_22)
.L_22:
        /*000c*/ 	.word	0x00000000
        /*0010*/ 	.short	0x0000
        /*0012*/ 	.short	0x0070
        /*0014*/ 	.byte	0x00, 0xf0, 0x01, 0x10


	//----- nvinfo : EIATTR_SPARSE_MMA_MASK
	.align		4
.L_23:
        /*0018*/ 	.byte	0x03, 0x50
        /*001a*/ 	.short	0x0000


	//----- nvinfo : EIATTR_MAXREG_COUNT
	.align		4
        /*001c*/ 	.byte	0x03, 0x1b
        /*001e*/ 	.short	0x00a8


	//----- nvinfo : EIATTR_NUM_BARRIERS
	.align		4
        /*0020*/ 	.byte	0x02, 0x4c
        /*0022*/ 	.byte	0x01
	.zero		1


	//----- nvinfo : EIATTR_EXTERNS
	.align		4
        /*0024*/ 	.byte	0x04, 0x0f
        /*0026*/ 	.short	(.L_25 - .L_24)


	//   ....[0]....
	.align		4
.L_24:
        /*0028*/ 	.word	index@(__assertfail)


	//----- nvinfo : EIATTR_MERCURY_ISA_VERSION
	.align		4
.L_25:
        /*002c*/ 	.byte	0x03, 0x5f
        /*002e*/ 	.short	0x0101


	//----- nvinfo : EIATTR_INT_WARP_WIDE_INSTR_OFFSETS
	.align		4
        /*0030*/ 	.byte	0x04, 0x31
        /*0032*/ 	.short	(.L_27 - .L_26)


	//   ....[0]....
.L_26:
        /*0034*/ 	.word	0x000005a0


	//   ....[1]....
        /*0038*/ 	.word	0x000005d0


	//   ....[2]....
        /*003c*/ 	.word	0x000006b0


	//----- nvinfo : EIATTR_COOP_GROUP_MASK_REGIDS
	.align		4
.L_27:
        /*0040*/ 	.byte	0x04, 0x29
        /*0042*/ 	.short	(.L_29 - .L_28)


	//   ....[0]....
.L_28:
        /*0044*/ 	.word	0xffffffff


	//   ....[1]....
        /*0048*/ 	.word	0xffffffff


	//   ....[2]....
        /*004c*/ 	.word	0xffffffff


	//   ....[3]....
        /*0050*/ 	.word	0xffffffff


	//   ....[4]....
        /*0054*/ 	.word	0xffffffff


	//----- nvinfo : EIATTR_COOP_GROUP_INSTR_OFFSETS
	.align		4
.L_29:
        /*0058*/ 	.byte	0x04, 0x28
        /*005a*/ 	.short	(.L_31 - .L_30)


	//   ....[0]....
.L_30:
        /*005c*/ 	.word	0x00000060


	//   ....[1]....
        /*0060*/ 	.word	0x00000070


	//   ....[2]....
        /*0064*/ 	.word	0x00000130


	//   ....[3]....
        /*0068*/ 	.word	0x000004b0


	//   ....[4]....
        /*006c*/ 	.word	0x00001150


	//----- nvinfo : EIATTR_REG_RECONFIG
	.align		4
.L_31:
        /*0070*/ 	.byte	0x01, 0x54
	.zero		2


	//----- nvinfo : EIATTR_SYSCALL_OFFSETS
	.align		4
        /*0074*/ 	.byte	0x04, 0x46
        /*0076*/ 	.short	(.L_33 - .L_32)


	//   ....[0]....
.L_32:
        /*0078*/ 	.word	0x00001310


	//----- nvinfo : EIATTR_MBARRIER_INSTR_OFFSETS
	.align		4
.L_33:
        /*007c*/ 	.byte	0x04, 0x39
        /*007e*/ 	.short	(.L_35 - .L_34)


	//   ....[0]....
.L_34:
        /*0080*/ 	.word	0x00000250
        /*0084*/ 	.word	0x000000ff
        /*0088*/ 	.word	0x00000000
        /*008c*/ 	.short	0x0100
        /*008e*/ 	.byte	0x08
	.zero		1


	//   ....[1]....
        /*0090*/ 	.word	0x00000260
        /*0094*/ 	.word	0x000000ff
        /*0098*/ 	.word	0x00000090
        /*009c*/ 	.short	0x0100
        /*009e*/ 	.byte	0x08
	.zero		1


	//   ....[2]....
        /*00a0*/ 	.word	0x00000270
        /*00a4*/ 	.word	0x000000ff
        /*00a8*/ 	.word	0x00000008
        /*00ac*/ 	.short	0x0100
        /*00ae*/ 	.byte	0x08
	.zero		1


	//   ....[3]....
        /*00b0*/ 	.word	0x00000280
        /*00b4*/ 	.word	0x000000ff
        /*00b8*/ 	.word	0x00000098
        /*00bc*/ 	.short	0x0100
        /*00be*/ 	.byte	0x08
	.zero		1


	//   ....[4]....
        /*00c0*/ 	.word	0x00000290
        /*00c4*/ 	.word	0x000000ff
        /*00c8*/ 	.word	0x00000010
        /*00cc*/ 	.short	0x0100
        /*00ce*/ 	.byte	0x08
	.zero		1


	//   ....[5]....
        /*00d0*/ 	.word	0x000002a0
        /*00d4*/ 	.word	0x000000ff
        /*00d8*/ 	.word	0x000000a0
        /*00dc*/ 	.short	0x0100
        /*00de*/ 	.byte	0x08
	.zero		1


	//   ....[6]....
        /*00e0*/ 	.word	0x000002b0
        /*00e4*/ 	.word	0x000000ff
        /*00e8*/ 	.word	0x00000018
        /*00ec*/ 	.short	0x0100
        /*00ee*/ 	.byte	0x08
	.zero		1


	//   ....[7]....
        /*00f0*/ 	.word	0x000002c0
        /*00f4*/ 	.word	0x000000ff
        /*00f8*/ 	.word	0x000000a8
        /*00fc*/ 	.short	0x0100
        /*00fe*/ 	.byte	0x08
	.zero		1


	//   ....[8]....
        /*0100*/ 	.word	0x000002d0
        /*0104*/ 	.word	0x000000ff
        /*0108*/ 	.word	0x00000020
        /*010c*/ 	.short	0x0100
        /*010e*/ 	.byte	0x08
	.zero		1


	//   ....[9]....
        /*0110*/ 	.word	0x000002e0
        /*0114*/ 	.word	0x000000ff
        /*0118*/ 	.word	0x000000b0
        /*011c*/ 	.short	0x0100
        /*011e*/ 	.byte	0x08
	.zero		1


	//   ....[10]....
        /*0120*/ 	.word	0x000002f0
        /*0124*/ 	.word	0x000000ff
        /*0128*/ 	.word	0x00000028
        /*012c*/ 	.short	0x0100
        /*012e*/ 	.byte	0x08
	.zero		1


	//   ....[11]....
        /*0130*/ 	.word	0x00000300
        /*0134*/ 	.word	0x000000ff
        /*0138*/ 	.word	0x000000b8
        /*013c*/ 	.short	0x0100
        /*013e*/ 	.byte	0x08
	.zero		1


	//   ....[12]....
        /*0140*/ 	.word	0x00000310
        /*0144*/ 	.word	0x000000ff
        /*0148*/ 	.word	0x00000030
        /*014c*/ 	.short	0x0100
        /*014e*/ 	.byte	0x08
	.zero		1


	//   ....[13]....
        /*0150*/ 	.word	0x00000320
        /*0154*/ 	.word	0x000000ff
        /*0158*/ 	.word	0x000000c0
        /*015c*/ 	.short	0x0100
        /*015e*/ 	.byte	0x08
	.zero		1


	//   ....[14]....
        /*0160*/ 	.word	0x00000330
        /*0164*/ 	.word	0x000000ff
        /*0168*/ 	.word	0x00000038
        /*016c*/ 	.short	0x0100
        /*016e*/ 	.byte	0x08
	.zero		1


	//   ....[15]....
        /*0170*/ 	.word	0x00000340
        /*0174*/ 	.word	0x000000ff
        /*0178*/ 	.word	0x000000c8
        /*017c*/ 	.short	0x0100
        /*017e*/ 	.byte	0x08
	.zero		1


	//   ....[16]....
        /*0180*/ 	.word	0x00000350
        /*0184*/ 	.word	0x000000ff
        /*0188*/ 	.word	0x00000040
        /*018c*/ 	.short	0x0100
        /*018e*/ 	.byte	0x08
	.zero		1


	//   ....[17]....
        /*0190*/ 	.word	0x00000360
        /*0194*/ 	.word	0x000000ff
        /*0198*/ 	.word	0x000000d0
        /*019c*/ 	.short	0x0100
        /*019e*/ 	.byte	0x08
	.zero		1


	//   ....[18]....
        /*01a0*/ 	.word	0x00000370
        /*01a4*/ 	.word	0x000000ff
        /*01a8*/ 	.word	0x00000048
        /*01ac*/ 	.short	0x0100
        /*01ae*/ 	.byte	0x08
	.zero		1


	//   ....[19]....
        /*01b0*/ 	.word	0x00000380
        /*01b4*/ 	.word	0x000000ff
        /*01b8*/ 	.word	0x000000d8
        /*01bc*/ 	.short	0x0100
        /*01be*/ 	.byte	0x08
	.zero		1


	//   ....[20]....
        /*01c0*/ 	.word	0x00000390
        /*01c4*/ 	.word	0x000000ff
        /*01c8*/ 	.word	0x00000050
        /*01cc*/ 	.short	0x0100
        /*01ce*/ 	.byte	0x08
	.zero		1


	//   ....[21]....
        /*01d0*/ 	.word	0x000003a0
        /*01d4*/ 	.word	0x000000ff
        /*01d8*/ 	.word	0x000000e0
        /*01dc*/ 	.short	0x0100
        /*01de*/ 	.byte	0x08
	.zero		1


	//   ....[22]....
        /*01e0*/ 	.word	0x000003b0
        /*01e4*/ 	.word	0x000000ff
        /*01e8*/ 	.word	0x00000058
        /*01ec*/ 	.short	0x0100
        /*01ee*/ 	.byte	0x08
	.zero		1


	//   ....[23]....
        /*01f0*/ 	.word	0x000003c0
        /*01f4*/ 	.word	0x000000ff
        /*01f8*/ 	.word	0x000000e8
        /*01fc*/ 	.short	0x0100
        /*01fe*/ 	.byte	0x08
	.zero		1


	//   ....[24]....
        /*0200*/ 	.word	0x000003d0
        /*0204*/ 	.word	0x000000ff
        /*0208*/ 	.word	0x00000060
        /*020c*/ 	.short	0x0100
        /*020e*/ 	.byte	0x08
	.zero		1


	//   ....[25]....
        /*0210*/ 	.word	0x000003e0
        /*0214*/ 	.word	0x000000ff
        /*0218*/ 	.word	0x000000f0
        /*021c*/ 	.short	0x0100
        /*021e*/ 	.byte	0x08
	.zero		1


	//   ....[26]....
        /*0220*/ 	.word	0x000003f0
        /*0224*/ 	.word	0x000000ff
        /*0228*/ 	.word	0x00000068
        /*022c*/ 	.short	0x0100
        /*022e*/ 	.byte	0x08
	.zero		1


	//   ....[27]....
        /*0230*/ 	.word	0x00000400
        /*0234*/ 	.word	0x000000ff
        /*0238*/ 	.word	0x000000f8
        /*023c*/ 	.short	0x0100
        /*023e*/ 	.byte	0x08
	.zero		1


	//   ....[28]....
        /*0240*/ 	.word	0x00000410
        /*0244*/ 	.word	0x000000ff
        /*0248*/ 	.word	0x00000070
        /*024c*/ 	.short	0x0100
        /*024e*/ 	.byte	0x08
	.zero		1


	//   ....[29]....
        /*0250*/ 	.word	0x00000420
        /*0254*/ 	.word	0x000000ff
        /*0258*/ 	.word	0x00000100
        /*025c*/ 	.short	0x0100
        /*025e*/ 	.byte	0x08
	.zero		1


	//   ....[30]....
        /*0260*/ 	.word	0x00000430
        /*0264*/ 	.word	0x000000ff
        /*0268*/ 	.word	0x00000078
        /*026c*/ 	.short	0x0100
        /*026e*/ 	.byte	0x08
	.zero		1


	//   ....[31]....
        /*0270*/ 	.word	0x00000440
        /*0274*/ 	.word	0x000000ff
        /*0278*/ 	.word	0x00000108
        /*027c*/ 	.short	0x0100
        /*027e*/ 	.byte	0x08
	.zero		1


	//   ....[32]....
        /*0280*/ 	.word	0x00000450
        /*0284*/ 	.word	0x000000ff
        /*0288*/ 	.word	0x00000080
        /*028c*/ 	.short	0x0100
        /*028e*/ 	.byte	0x08
	.zero		1


	//   ....[33]....
        /*0290*/ 	.word	0x00000460
        /*0294*/ 	.word	0x000000ff
        /*0298*/ 	.word	0x00000110
        /*029c*/ 	.short	0x0100
        /*029e*/ 	.byte	0x08
	.zero		1


	//   ....[34]....
        /*02a0*/ 	.word	0x00000470
        /*02a4*/ 	.word	0x000000ff
        /*02a8*/ 	.word	0x00000088
        /*02ac*/ 	.short	0x0100
        /*02ae*/ 	.byte	0x08
	.zero		1


	//   ....[35]....
        /*02b0*/ 	.word	0x00000480
        /*02b4*/ 	.word	0x000000ff
        /*02b8*/ 	.word	0x00000118
        /*02bc*/ 	.short	0x0100
        /*02be*/ 	.byte	0x08
	.zero		1


	//   ....[36]....
        /*02c0*/ 	.word	0x00000720
        /*02c4*/ 	.word	0x000000ff
        /*02c8*/ 	.word	0x00000130
        /*02cc*/ 	.short	0x0100
        /*02ce*/ 	.byte	0x06
	.zero		1


	//   ....[37]....
        /*02d0*/ 	.word	0x00000780
        /*02d4*/ 	.word	0x000000ff
        /*02d8*/ 	.word	0x00000138
        /*02dc*/ 	.short	0x0100
        /*02de*/ 	.byte	0x06
	.zero		1


	//   ....[38]....
        /*02e0*/ 	.word	0x000013e0
        /*02e4*/ 	.word	0x00000003
        /*02e8*/ 	.word	0x00000000
        /*02ec*/ 	.short	0x010a
        /*02ee*/ 	.byte	0x3f
	.zero		1


	//   ....[39]....
        /*02f0*/ 	.word	0x00001420
        /*02f4*/ 	.word	0x00000003
        /*02f8*/ 	.word	0x00000000
        /*02fc*/ 	.short	0x010a
        /*02fe*/ 	.byte	0x3f
	.zero		1


	//   ....[40]....
        /*0300*/ 	.word	0x000016f0
        /*0304*/ 	.word	0x00000005
        /*0308*/ 	.word	0x00000000
        /*030c*/ 	.short	0x010a
        /*030e*/ 	.byte	0x3f
	.zero		1


	//   ....[41]....
        /*0310*/ 	.word	0x00001730
        /*0314*/ 	.word	0x00000005
        /*0318*/ 	.word	0x00000000
        /*031c*/ 	.short	0x010a
        /*031e*/ 	.byte	0x3f
	.zero		1


	//   ....[42]....
        /*0320*/ 	.word	0x00001890
        /*0324*/ 	.word	0x00000004
        /*0328*/ 	.word	0x00000000
        /*032c*/ 	.short	0x0101
        /*032e*/ 	.byte	0x3f
	.zero		1


	//   ....[43]....
        /*0330*/ 	.word	0x00001a70
        /*0334*/ 	.word	0x00000000
        /*0338*/ 	.word	0x00000000
        /*033c*/ 	.short	0x0101
        /*033e*/ 	.byte	0x3f
	.zero		1


	//   ....[44]....
        /*0340*/ 	.word	0x000049b0
        /*0344*/ 	.word	0x0000000e
        /*0348*/ 	.word	0x00000090
        /*034c*/ 	.short	0x010a
        /*034e*/ 	.byte	0x3f
	.zero		1


	//   ....[45]....
        /*0350*/ 	.word	0x00004d30
        /*0354*/ 	.word	0x00000006
        /*0358*/ 	.word	0x00000138
        /*035c*/ 	.short	0x0101
        /*035e*/ 	.byte	0x3f
	.zero		1


	//   ....[46]....
        /*0360*/ 	.word	0x00005460
        /*0364*/ 	.word	0x00000007
        /*0368*/ 	.word	0x00000000
        /*036c*/ 	.short	0x010a
        /*036e*/ 	.byte	0x3f
	.zero		1


	//   ....[47]....
        /*0370*/ 	.word	0x000054e0
        /*0374*/ 	.word	0x00000009
        /*0378*/ 	.word	0x00000000
        /*037c*/ 	.short	0x010a
        /*037e*/ 	.byte	0x3f
	.zero		1


	//   ....[48]....
        /*0380*/ 	.word	0x00005570
        /*0384*/ 	.word	0x00000006
        /*0388*/ 	.word	0x00000000
        /*038c*/ 	.short	0x010a
        /*038e*/ 	.byte	0x3f
	.zero		1


	//   ....[49]....
        /*0390*/ 	.word	0x00005600
        /*0394*/ 	.word	0x00000009
        /*0398*/ 	.word	0x00000000
        /*039c*/ 	.short	0x010a
        /*039e*/ 	.byte	0x3f
	.zero		1


	//   ....[50]....
        /*03a0*/ 	.word	0x00005690
        /*03a4*/ 	.word	0x00000006
        /*03a8*/ 	.word	0x00000000
        /*03ac*/ 	.short	0x010a
        /*03ae*/ 	.byte	0x3f
	.zero		1


	//   ....[51]....
        /*03b0*/ 	.word	0x00005720
        /*03b4*/ 	.word	0x00000009
        /*03b8*/ 	.word	0x00000000
        /*03bc*/ 	.short	0x010a
        /*03be*/ 	.byte	0x3f
	.zero		1


	//   ....[52]....
        /*03c0*/ 	.word	0x000057b0
        /*03c4*/ 	.word	0x00000006
        /*03c8*/ 	.word	0x00000000
        /*03cc*/ 	.short	0x010a
        /*03ce*/ 	.byte	0x3f
	.zero		1


	//   ....[53]....
        /*03d0*/ 	.word	0x00005840
        /*03d4*/ 	.word	0x00000009
        /*03d8*/ 	.word	0x00000000
        /*03dc*/ 	.short	0x010a
        /*03de*/ 	.byte	0x3f
	.zero		1


	//   ....[54]....
        /*03e0*/ 	.word	0x000058d0
        /*03e4*/ 	.word	0x00000006
        /*03e8*/ 	.word	0x00000000
        /*03ec*/ 	.short	0x010a
        /*03ee*/ 	.byte	0x3f
	.zero		1


	//   ....[55]....
        /*03f0*/ 	.word	0x00005960
        /*03f4*/ 	.word	0x00000009
        /*03f8*/ 	.word	0x00000000
        /*03fc*/ 	.short	0x010a
        /*03fe*/ 	.byte	0x3f
	.zero		1


	//   ....[56]....
        /*0400*/ 	.word	0x000059f0
        /*0404*/ 	.word	0x00000006
        /*0408*/ 	.word	0x00000000
        /*040c*/ 	.short	0x010a
        /*040e*/ 	.byte	0x3f
	.zero		1


	//   ....[57]....
        /*0410*/ 	.word	0x00005a80
        /*0414*/ 	.word	0x00000009
        /*0418*/ 	.word	0x00000000
        /*041c*/ 	.short	0x010a
        /*041e*/ 	.byte	0x3f
	.zero		1


	//   ....[58]....
        /*0420*/ 	.word	0x00005b10
        /*0424*/ 	.word	0x00000006
        /*0428*/ 	.word	0x00000000
        /*042c*/ 	.short	0x010a
        /*042e*/ 	.byte	0x3f
	.zero		1


	//   ....[59]....
        /*0430*/ 	.word	0x00005ba0
        /*0434*/ 	.word	0x00000009
        /*0438*/ 	.word	0x00000000
        /*043c*/ 	.short	0x010a
        /*043e*/ 	.byte	0x3f
	.zero		1


	//   ....[60]....
        /*0440*/ 	.word	0x00005c30
        /*0444*/ 	.word	0x00000006
        /*0448*/ 	.word	0x00000000
        /*044c*/ 	.short	0x010a
        /*044e*/ 	.byte	0x3f
	.zero		1


	//   ....[61]....
        /*0450*/ 	.word	0x00005cc0
        /*0454*/ 	.word	0x00000009
        /*0458*/ 	.word	0x00000000
        /*045c*/ 	.short	0x010a
        /*045e*/ 	.byte	0x3f
	.zero		1


	//   ....[62]....
        /*0460*/ 	.word	0x00005d50
        /*0464*/ 	.word	0x00000006
        /*0468*/ 	.word	0x00000000
        /*046c*/ 	.short	0x010a
        /*046e*/ 	.byte	0x3f
	.zero		1


	//   ....[63]....
        /*0470*/ 	.word	0x00005de0
        /*0474*/ 	.word	0x00000003
        /*0478*/ 	.word	0x00000000
        /*047c*/ 	.short	0x010a
        /*047e*/ 	.byte	0x3f
	.zero		1


	//   ....[64]....
        /*0480*/ 	.word	0x00005e40
        /*0484*/ 	.word	0x00000003
        /*0488*/ 	.word	0x00000000
        /*048c*/ 	.short	0x010a
        /*048e*/ 	.byte	0x3f
	.zero		1


	//   ....[65]....
        /*0490*/ 	.word	0x00005e90
        /*0494*/ 	.word	0x00000005
        /*0498*/ 	.word	0x00000000
        /*049c*/ 	.short	0x010a
        /*049e*/ 	.byte	0x3f
	.zero		1


	//   ....[66]....
        /*04a0*/ 	.word	0x00005f60
        /*04a4*/ 	.word	0x0000000e
        /*04a8*/ 	.word	0x00000090
        /*04ac*/ 	.short	0x010a
        /*04ae*/ 	.byte	0x3f
	.zero		1


	//   ....[67]....
        /*04b0*/ 	.word	0x00006030
        /*04b4*/ 	.word	0x00000007
        /*04b8*/ 	.word	0x00000000
        /*04bc*/ 	.short	0x010a
        /*04be*/ 	.byte	0x3f
	.zero		1


	//   ....[68]....
        /*04c0*/ 	.word	0x00006080
        /*04c4*/ 	.word	0x00000009
        /*04c8*/ 	.word	0x00000000
        /*04cc*/ 	.short	0x010a
        /*04ce*/ 	.byte	0x3f
	.zero		1


	//   ....[69]....
        /*04d0*/ 	.word	0x000060d0
        /*04d4*/ 	.word	0x00000006
        /*04d8*/ 	.word	0x00000000
        /*04dc*/ 	.short	0x010a
        /*04de*/ 	.byte	0x3f
	.zero		1


	//   ....[70]....
        /*04e0*/ 	.word	0x00006120
        /*04e4*/ 	.word	0x00000009
        /*04e8*/ 	.word	0x00000000
        /*04ec*/ 	.short	0x010a
        /*04ee*/ 	.byte	0x3f
	.zero		1


	//   ....[71]....
        /*04f0*/ 	.word	0x00006170
        /*04f4*/ 	.word	0x00000006
        /*04f8*/ 	.word	0x00000000
        /*04fc*/ 	.short	0x010a
        /*04fe*/ 	.byte	0x3f
	.zero		1


	//   ....[72]....
        /*0500*/ 	.word	0x000061c0
        /*0504*/ 	.word	0x00000009
        /*0508*/ 	.word	0x00000000
        /*050c*/ 	.short	0x010a
        /*050e*/ 	.byte	0x3f
	.zero		1


	//   ....[73]....
        /*0510*/ 	.word	0x00006210
        /*0514*/ 	.word	0x00000006
        /*0518*/ 	.word	0x00000000
        /*051c*/ 	.short	0x010a
        /*051e*/ 	.byte	0x3f
	.zero		1


	//   ....[74]....
        /*0520*/ 	.word	0x00006260
        /*0524*/ 	.word	0x00000009
        /*0528*/ 	.word	0x00000000
        /*052c*/ 	.short	0x010a
        /*052e*/ 	.byte	0x3f
	.zero		1


	//   ....[75]....
        /*0530*/ 	.word	0x000062b0
        /*0534*/ 	.word	0x00000006
        /*0538*/ 	.word	0x00000000
        /*053c*/ 	.short	0x010a
        /*053e*/ 	.byte	0x3f
	.zero		1


	//   ....[76]....
        /*0540*/ 	.word	0x00006300
        /*0544*/ 	.word	0x00000009
        /*0548*/ 	.word	0x00000000
        /*054c*/ 	.short	0x010a
        /*054e*/ 	.byte	0x3f
	.zero		1


	//   ....[77]....
        /*0550*/ 	.word	0x00006350
        /*0554*/ 	.word	0x00000006
        /*0558*/ 	.word	0x00000000
        /*055c*/ 	.short	0x010a
        /*055e*/ 	.byte	0x3f
	.zero		1


	//   ....[78]....
        /*0560*/ 	.word	0x000063a0
        /*0564*/ 	.word	0x00000009
        /*0568*/ 	.word	0x00000000
        /*056c*/ 	.short	0x010a
        /*056e*/ 	.byte	0x3f
	.zero		1


	//   ....[79]....
        /*0570*/ 	.word	0x000063f0
        /*0574*/ 	.word	0x00000006
        /*0578*/ 	.word	0x00000000
        /*057c*/ 	.short	0x010a
        /*057e*/ 	.byte	0x3f
	.zero		1


	//   ....[80]....
        /*0580*/ 	.word	0x00006440
        /*0584*/ 	.word	0x00000009
        /*0588*/ 	.word	0x00000000
        /*058c*/ 	.short	0x010a
        /*058e*/ 	.byte	0x3f
	.zero		1


	//   ....[81]....
        /*0590*/ 	.word	0x00006490
        /*0594*/ 	.word	0x00000006
        /*0598*/ 	.word	0x00000000
        /*059c*/ 	.short	0x010a
        /*059e*/ 	.byte	0x3f
	.zero		1


	//   ....[82]....
        /*05a0*/ 	.word	0x000064e0
        /*05a4*/ 	.word	0x00000009
        /*05a8*/ 	.word	0x00000000
        /*05ac*/ 	.short	0x010a
        /*05ae*/ 	.byte	0x3f
	.zero		1


	//   ....[83]....
        /*05b0*/ 	.word	0x00006530
        /*05b4*/ 	.word	0x00000006
        /*05b8*/ 	.word	0x00000000
        /*05bc*/ 	.short	0x010a
        /*05be*/ 	.byte	0x3f
	.zero		1


	//----- nvinfo : EIATTR_NUM_MBARRIERS
	.align		4
.L_35:
        /*05c0*/ 	.byte	0x03, 0x38
        /*05c2*/ 	.short	0x0026


	//----- nvinfo : EIATTR_EXIT_INSTR_OFFSETS
	.align		4
        /*05c4*/ 	.byte	0x04, 0x1c
        /*05c6*/ 	.short	(.L_37 - .L_36)


	//   ....[0]....
.L_36:
        /*05c8*/ 	.word	0x000007d0


	//   ....[1]....
        /*05cc*/ 	.word	0x00001090


	//   ....[2]....
        /*05d0*/ 	.word	0x00004020


	//   ....[3]....
        /*05d4*/ 	.word	0x00004650


	//   ....[4]....
        /*05d8*/ 	.word	0x00005e30


	//----- nvinfo : EIATTR_MAX_THREADS
	.align		4
.L_37:
        /*05dc*/ 	.byte	0x04, 0x05
        /*05de*/ 	.short	(.L_39 - .L_38)
.L_38:
        /*05e0*/ 	.word	0x00000180
        /*05e4*/ 	.word	0x00000001
        /*05e8*/ 	.word	0x00000001


	//----- nvinfo : EIATTR_CRS_STACK_SIZE
	.align		4
.L_39:
        /*05ec*/ 	.byte	0x04, 0x1e
        /*05ee*/ 	.short	(.L_41 - .L_40)
.L_40:
        /*05f0*/ 	.word	0x00000000


	//----- nvinfo : EIATTR_CBANK_PARAM_SIZE
	.align		4
.L_41:
        /*05f4*/ 	.byte	0x03, 0x19
        /*05f6*/ 	.short	0x0470


	//----- nvinfo : EIATTR_PARAM_CBANK
	.align		4
        /*05f8*/ 	.byte	0x04, 0x0a
        /*05fa*/ 	.short	(.L_43 - .L_42)
	.align		4
.L_42:
        /*05fc*/ 	.word	index@(.nv.constant0._ZN7cutlass13device_kernelINS_4gemm6kernel13GemmUniversalIN4cute5tupleIJiiiiEEENS1_10collective13CollectiveMmaINS1_34MainloopSm90TmaGmmaWarpSpecializedILi18ENS5_IJNS4_1CILi1EEESB_SB_EEENS1_35KernelTmaWarpSpecializedCooperativeEEENS5_IJNSA_ILi128EEENSA_ILi64EEESG_EEEaNS5_IJlSB_lEEEaSI_NS4_8TiledMMAINS4_8MMA_AtomIJNS4_4SM904GMMA26MMA_64x64x32_S32S8S8_SS_TNEEEENS4_6LayoutINS5_IJNSA_ILi2EEESB_SB_EEENS5_IJSB_NSA_ILi0EEESS_EEEEENS5_IJNS4_10UnderscoreESV_SV_EEEEENS4_13SM90_TMA_LOADENS4_14ComposedLayoutINS4_7SwizzleILi2ELi4ELi3EEENS4_18smem_ptr_flag_bitsILi8EEENSP_INS5_IJNSA_ILi8EEESG_EEENS5_IJSG_SB_EEEEEEEvNS4_8identityESY_S18_vS19_EENS_8epilogue10collective6detail29Sm90TmaWarpSpecializedAdapterINS1C_15DefaultEpilogueIaSI_SI_NS1B_6thread17LinearCombinationIaLi1EiiLNS1G_9ScaleType4KindE0ELNS_15FloatRoundStyleE2EaEENS1_15EpilogueDefaultEEEEEvvEEEEvNT_6ParamsE)
        /*0600*/ 	.short	0x0210
        /*0602*/ 	.short	0x0470


	//----- nvinfo : EIATTR_SW_WAR
	.align		4
.L_43:
        /*0604*/ 	.byte	0x04, 0x36
        /*0606*/ 	.short	(.L_45 - .L_44)
.L_44:
        /*0608*/ 	.word	0x00000008
.L_45:


//--------------------- .nv.callgraph             --------------------------
	.section	.nv.callgraph,"",@"SHT_CUDA_CALLGRAPH"
	.align	4
	.sectionentsize	8
	.align		4
        /*0000*/ 	.word	0x00000000
	.align		4
        /*0004*/ 	.word	0xffffffff
	.align		4
        /*0008*/ 	.word	index@(_ZN7cutlass13device_kernelINS_4gemm6kernel13GemmUniversalIN4cute5tupleIJiiiiEEENS1_10collective13CollectiveMmaINS1_34MainloopSm90TmaGmmaWarpSpecializedILi18ENS5_IJNS4_1CILi1EEESB_SB_EEENS1_35KernelTmaWarpSpecializedCooperativeEEENS5_IJNSA_ILi128EEENSA_ILi64EEESG_EEEaNS5_IJlSB_lEEEaSI_NS4_8TiledMMAINS4_8MMA_AtomIJNS4_4SM904GMMA26MMA_64x64x32_S32S8S8_SS_TNEEEENS4_6LayoutINS5_IJNSA_ILi2EEESB_SB_EEENS5_IJSB_NSA_ILi0EEESS_EEEEENS5_IJNS4_10UnderscoreESV_SV_EEEEENS4_13SM90_TMA_LOADENS4_14ComposedLayoutINS4_7SwizzleILi2ELi4ELi3EEENS4_18smem_ptr_flag_bitsILi8EEENSP_INS5_IJNSA_ILi8EEESG_EEENS5_IJSG_SB_EEEEEEEvNS4_8identityESY_S18_vS19_EENS_8epilogue10collective6detail29Sm90TmaWarpSpecializedAdapterINS1C_15DefaultEpilogueIaSI_SI_NS1B_6thread17LinearCombinationIaLi1EiiLNS1G_9ScaleType4KindE0ELNS_15FloatRoundStyleE2EaEENS1_15EpilogueDefaultEEEEEvvEEEEvNT_6ParamsE)
	.align		4
        /*000c*/ 	.word	index@(__assertfail)
	.align		4
        /*0010*/ 	.word	0x00000000
	.align		4
        /*0014*/ 	.word	0xfffffffe
	.align		4
        /*0018*/ 	.word	0x00000000
	.align		4
        /*001c*/ 	.word	0xfffffffd
	.align		4
        /*0020*/ 	.word	0x00000000
	.align		4
        /*0024*/ 	.word	0xfffffffc


//--------------------- .nv.constant4             --------------------------
	.section	.nv.constant4,"a",@progbits
	.align	8
	.align		8
.nv.constant4:
        /*0000*/ 	.dword	__assertfail
	.align		8
        /*0008*/ 	.dword	__unnamed_1
	.align		8
        /*0010*/ 	.dword	_ZN40_INTERNAL_8a9816b8_4_k_cu_c0dd4922_186574cuda3std3__45__cpo5beginE
	.align		8
        /*0018*/ 	.dword	_ZN40_INTERNAL_8a9816b8_4_k_cu_c0dd4922_186574cuda3std3__45__cpo3endE
	.align		8
        /*0020*/ 	.dword	_ZN40_INTERNAL_8a9816b8_4_k_cu_c0dd4922_186574cuda3std3__45__cpo6cbeginE
	.align		8
        /*0028*/ 	.dword	_ZN40_INTERNAL_8a9816b8_4_k_cu_c0dd4922_186574cuda3std3__45__cpo4cendE
	.align		8
        /*0030*/ 	.dword	_ZN40_INTERNAL_8a9816b8_4_k_cu_c0dd4922_186574cuda3std3__442_GLOBAL__N__8a9816b8_4_k_cu_c0dd4922_186576ignoreE
	.align		8
        /*0038*/ 	.dword	_ZN40_INTERNAL_8a9816b8_4_k_cu_c0dd4922_186574cuda3std3__419piecewise_constructE
	.align		8
        /*0040*/ 	.dword	_ZN40_INTERNAL_8a9816b8_4_k_cu_c0dd4922_186574cuda3std3__48in_placeE
	.align		8
        /*0048*/ 	.dword	_ZN40_INTERNAL_8a9816b8_4_k_cu_c0dd4922_186574cuda3std6ranges3__45__cpo4swapE
	.align		8
        /*0050*/ 	.dword	_ZN40_INTERNAL_8a9816b8_4_k_cu_c0dd4922_186574cuda3std6ranges3__45__cpo9iter_moveE
	.align		8
        /*0058*/ 	.dword	_ZN40_INTERNAL_8a9816b8_4_k_cu_c0dd4922_186574cute7productE
	.align		8
        /*0060*/ 	.dword	_ZN40_INTERNAL_8a9816b8_4_k_cu_c0dd4922_186574cute1_E
	.align		8
        /*0068*/ 	.dword	$str$22
	.align		8
        /*0070*/ 	.dword	$str$23


//--------------------- .text._ZN7cutlass13device_kernelINS_4gemm6kernel13GemmUniversalIN4cute5tupleIJiiiiEEENS1_10collective13CollectiveMmaINS1_34MainloopSm90TmaGmmaWarpSpecializedILi18ENS5_IJNS4_1CILi1EEESB_SB_EEENS1_35KernelTmaWarpSpecializedCooperativeEEENS5_IJNSA_ILi128EEENSA_ILi64EEESG_EEEaNS5_IJlSB_lEEEaSI_NS4_8TiledMMAINS4_8MMA_AtomIJNS4_4SM904GMMA26MMA_64x64x32_S32S8S8_SS_TNEEEENS4_6LayoutINS5_IJNSA_ILi2EEESB_SB_EEENS5_IJSB_NSA_ILi0EEESS_EEEEENS5_IJNS4_10UnderscoreESV_SV_EEEEENS4_13SM90_TMA_LOADENS4_14ComposedLayoutINS4_7SwizzleILi2ELi4ELi3EEENS4_18smem_ptr_flag_bitsILi8EEENSP_INS5_IJNSA_ILi8EEESG_EEENS5_IJSG_SB_EEEEEEEvNS4_8identityESY_S18_vS19_EENS_8epilogue10collective6detail29Sm90TmaWarpSpecializedAdapterINS1C_15DefaultEpilogueIaSI_SI_NS1B_6thread17LinearCombinationIaLi1EiiLNS1G_9ScaleType4KindE0ELNS_15FloatRoundStyleE2EaEENS1_15EpilogueDefaultEEEEEvvEEEEvNT_6ParamsE --------------------------
	.section	.text._ZN7cutlass13device_kernelINS_4gemm6kernel13GemmUniversalIN4cute5tupleIJiiiiEEENS1_10collective13CollectiveMmaINS1_34MainloopSm90TmaGmmaWarpSpecializedILi18ENS5_IJNS4_1CILi1EEESB_SB_EEENS1_35KernelTmaWarpSpecializedCooperativeEEENS5_IJNSA_ILi128EEENSA_ILi64EEESG_EEEaNS5_IJlSB_lEEEaSI_NS4_8TiledMMAINS4_8MMA_AtomIJNS4_4SM904GMMA26MMA_64x64x32_S32S8S8_SS_TNEEEENS4_6LayoutINS5_IJNSA_ILi2EEESB_SB_EEENS5_IJSB_NSA_ILi0EEESS_EEEEENS5_IJNS4_10UnderscoreESV_SV_EEEEENS4_13SM90_TMA_LOADENS4_14ComposedLayoutINS4_7SwizzleILi2ELi4ELi3EEENS4_18smem_ptr_flag_bitsILi8EEENSP_INS5_IJNSA_ILi8EEESG_EEENS5_IJSG_SB_EEEEEEEvNS4_8identityESY_S18_vS19_EENS_8epilogue10collective6detail29Sm90TmaWarpSpecializedAdapterINS1C_15DefaultEpilogueIaSI_SI_NS1B_6thread17LinearCombinationIaLi1EiiLNS1G_9ScaleType4KindE0ELNS_15FloatRoundStyleE2EaEENS1_15EpilogueDefaultEEEEEvvEEEEvNT_6ParamsE,"ax",@progbits
	.align	128
.text._ZN7cutlass13device_kernelINS_4gemm6kernel13GemmUniversalIN4cute5tupleIJiiiiEEENS1_10collective13CollectiveMmaINS1_34MainloopSm90TmaGmmaWarpSpecializedILi18ENS5_IJNS4_1CILi1EEESB_SB_EEENS1_35KernelTmaWarpSpecializedCooperativeEEENS5_IJNSA_ILi128EEENSA_ILi64EEESG_EEEaNS5_IJlSB_lEEEaSI_NS4_8TiledMMAINS4_8MMA_AtomIJNS4_4SM904GMMA26MMA_64x64x32_S32S8S8_SS_TNEEEENS4_6LayoutINS5_IJNSA_ILi2EEESB_SB_EEENS5_IJSB_NSA_ILi0EEESS_EEEEENS5_IJNS4_10UnderscoreESV_SV_EEEEENS4_13SM90_TMA_LOADENS4_14ComposedLayoutINS4_7SwizzleILi2ELi4ELi3EEENS4_18smem_ptr_flag_bitsILi8EEENSP_INS5_IJNSA_ILi8EEESG_EEENS5_IJSG_SB_EEEEEEEvNS4_8identityESY_S18_vS19_EENS_8epilogue10collective6detail29Sm90TmaWarpSpecializedAdapterINS1C_15DefaultEpilogueIaSI_SI_NS1B_6thread17LinearCombinationIaLi1EiiLNS1G_9ScaleType4KindE0ELNS_15FloatRoundStyleE2EaEENS1_15EpilogueDefaultEEEEEvvEEEEvNT_6ParamsE:
        .type           _ZN7cutlass13device_kernelINS_4gemm6kernel13GemmUniversalIN4cute5tupleIJiiiiEEENS1_10collective13CollectiveMmaINS1_34MainloopSm90TmaGmmaWarpSpecializedILi18ENS5_IJNS4_1CILi1EEESB_SB_EEENS1_35KernelTmaWarpSpecializedCooperativeEEENS5_IJNSA_ILi128EEENSA_ILi64EEESG_EEEaNS5_IJlSB_lEEEaSI_NS4_8TiledMMAINS4_8MMA_AtomIJNS4_4SM904GMMA26MMA_64x64x32_S32S8S8_SS_TNEEEENS4_6LayoutINS5_IJNSA_ILi2EEESB_SB_EEENS5_IJSB_NSA_ILi0EEESS_EEEEENS5_IJNS4_10UnderscoreESV_SV_EEEEENS4_13SM90_TMA_LOADENS4_14ComposedLayoutINS4_7SwizzleILi2ELi4ELi3EEENS4_18smem_ptr_flag_bitsILi8EEENSP_INS5_IJNSA_ILi8EEESG_EEENS5_IJSG_SB_EEEEEEEvNS4_8identityESY_S18_vS19_EENS_8epilogue10collective6detail29Sm90TmaWarpSpecializedAdapterINS1C_15DefaultEpilogueIaSI_SI_NS1B_6thread17LinearCombinationIaLi1EiiLNS1G_9ScaleType4KindE0ELNS_15FloatRoundStyleE2EaEENS1_15EpilogueDefaultEEEEEvvEEEEvNT_6ParamsE,@function
        .size           _ZN7cutlass13device_kernelINS_4gemm6kernel13GemmUniversalIN4cute5tupleIJiiiiEEENS1_10collective13CollectiveMmaINS1_34MainloopSm90TmaGmmaWarpSpecializedILi18ENS5_IJNS4_1CILi1EEESB_SB_EEENS1_35KernelTmaWarpSpecializedCooperativeEEENS5_IJNSA_ILi128EEENSA_ILi64EEESG_EEEaNS5_IJlSB_lEEEaSI_NS4_8TiledMMAINS4_8MMA_AtomIJNS4_4SM904GMMA26MMA_64x64x32_S32S8S8_SS_TNEEEENS4_6LayoutINS5_IJNSA_ILi2EEESB_SB_EEENS5_IJSB_NSA_ILi0EEESS_EEEEENS5_IJNS4_10UnderscoreESV_SV_EEEEENS4_13SM90_TMA_LOADENS4_14ComposedLayoutINS4_7SwizzleILi2ELi4ELi3EEENS4_18smem_ptr_flag_bitsILi8EEENSP_INS5_IJNSA_ILi8EEESG_EEENS5_IJSG_SB_EEEEEEEvNS4_8identityESY_S18_vS19_EENS_8epilogue10collective6detail29Sm90TmaWarpSpecializedAdapterINS1C_15DefaultEpilogueIaSI_SI_NS1B_6thread17LinearCombinationIaLi1EiiLNS1G_9ScaleType4KindE0ELNS_15FloatRoundStyleE2EaEENS1_15EpilogueDefaultEEEEEvvEEEEvNT_6ParamsE,(.L_x_163 - _ZN7cutlass13device_kernelINS_4gemm6kernel13GemmUniversalIN4cute5tupleIJiiiiEEENS1_10collective13CollectiveMmaINS1_34MainloopSm90TmaGmmaWarpSpecializedILi18ENS5_IJNS4_1CILi1EEESB_SB_EEENS1_35KernelTmaWarpSpecializedCooperativeEEENS5_IJNSA_ILi128EEENSA_ILi64EEESG_EEEaNS5_IJlSB_lEEEaSI_NS4_8TiledMMAINS4_8MMA_AtomIJNS4_4SM904GMMA26MMA_64x64x32_S32S8S8_SS_TNEEEENS4_6LayoutINS5_IJNSA_ILi2EEESB_SB_EEENS5_IJSB_NSA_ILi0EEESS_EEEEENS5_IJNS4_10UnderscoreESV_SV_EEEEENS4_13SM90_TMA_LOADENS4_14ComposedLayoutINS4_7SwizzleILi2ELi4ELi3EEENS4_18smem_ptr_flag_bitsILi8EEENSP_INS5_IJNSA_ILi8EEESG_EEENS5_IJSG_SB_EEEEEEEvNS4_8identityESY_S18_vS19_EENS_8epilogue10collective6detail29Sm90TmaWarpSpecializedAdapterINS1C_15DefaultEpilogueIaSI_SI_NS1B_6thread17LinearCombinationIaLi1EiiLNS1G_9ScaleType4KindE0ELNS_15FloatRoundStyleE2EaEENS1_15EpilogueDefaultEEEEEvvEEEEvNT_6ParamsE)
        .other          _ZN7cutlass13device_kernelINS_4gemm6kernel13GemmUniversalIN4cute5tupleIJiiiiEEENS1_10collective13CollectiveMmaINS1_34MainloopSm90TmaGmmaWarpSpecializedILi18ENS5_IJNS4_1CILi1EEESB_SB_EEENS1_35KernelTmaWarpSpecializedCooperativeEEENS5_IJNSA_ILi128EEENSA_ILi64EEESG_EEEaNS5_IJlSB_lEEEaSI_NS4_8TiledMMAINS4_8MMA_AtomIJNS4_4SM904GMMA26MMA_64x64x32_S32S8S8_SS_TNEEEENS4_6LayoutINS5_IJNSA_ILi2EEESB_SB_EEENS5_IJSB_NSA_ILi0EEESS_EEEEENS5_IJNS4_10UnderscoreESV_SV_EEEEENS4_13SM90_TMA_LOADENS4_14ComposedLayoutINS4_7SwizzleILi2ELi4ELi3EEENS4_18smem_ptr_flag_bitsILi8EEENSP_INS5_IJNSA_ILi8EEESG_EEENS5_IJSG_SB_EEEEEEEvNS4_8identityESY_S18_vS19_EENS_8epilogue10collective6detail29Sm90TmaWarpSpecializedAdapterINS1C_15DefaultEpilogueIaSI_SI_NS1B_6thread17LinearCombinationIaLi1EiiLNS1G_9ScaleType4KindE0ELNS_15FloatRoundStyleE2EaEENS1_15EpilogueDefaultEEEEEvvEEEEvNT_6ParamsE,@"STO_CUDA_ENTRY STV_DEFAULT"
_ZN7cutlass13device_kernelINS_4gemm6kernel13GemmUniversalIN4cute5tupleIJiiiiEEENS1_10collective13CollectiveMmaINS1_34MainloopSm90TmaGmmaWarpSpecializedILi18ENS5_IJNS4_1CILi1EEESB_SB_EEENS1_35KernelTmaWarpSpecializedCooperativeEEENS5_IJNSA_ILi128EEENSA_ILi64EEESG_EEEaNS5_IJlSB_lEEEaSI_NS4_8TiledMMAINS4_8MMA_AtomIJNS4_4SM904GMMA26MMA_64x64x32_S32S8S8_SS_TNEEEENS4_6LayoutINS5_IJNSA_ILi2EEESB_SB_EEENS5_IJSB_NSA_ILi0EEESS_EEEEENS5_IJNS4_10UnderscoreESV_SV_EEEEENS4_13SM90_TMA_LOADENS4_14ComposedLayoutINS4_7SwizzleILi2ELi4ELi3EEENS4_18smem_ptr_flag_bitsILi8EEENSP_INS5_IJNSA_ILi8EEESG_EEENS5_IJSG_SB_EEEEEEEvNS4_8identityESY_S18_vS19_EENS_8epilogue10collective6detail29Sm90TmaWarpSpecializedAdapterINS1C_15DefaultEpilogueIaSI_SI_NS1B_6thread17LinearCombinationIaLi1EiiLNS1G_9ScaleType4KindE0ELNS_15FloatRoundStyleE2EaEENS1_15EpilogueDefaultEEEEEvvEEEEvNT_6ParamsE:
[----:B------:R-:W0:Y:S01]  /*0000*/  LDC R1, c[0x0][0x28] ;  /* 0x00000a00ff017b82 */ /* 0x000e220000000800 */
[----:B------:R-:W1:Y:S01]  /*0010*/  S2R R18, SR_TID.X ;  /* 0x0000000000127919 */ /* 0x000e620000002100 */
[----:B------:R-:W-:Y:S01]  /*0020*/  ELECT P0, URZ, PT ;  /* 0x00000000003f782f */ /* 0x000fe20003800000 */
[----:B------:R-:W-:Y:S01]  /*0030*/  BSSY B0, `(.L_x_0) ;  /* 0x000000f000007945 */ /* 0x000fe20003800000 */
[--C-:B-1----:R-:W-:Y:S02]  /*0040*/  SHF.R.U32.HI R0, RZ, 0x5, R18.reuse ;  /* 0x00000005ff007819 */ /* 0x102fe40000011612 */
[----:B------:R-:W-:-:S03]  /*0050*/  SHF.R.U32.HI R2, RZ, 0x7, R18 ;  /* 0x00000007ff027819 */ /* 0x000fc60000011612 */
[----:B------:R-:W1:Y:S04]  /*0060*/  SHFL.IDX PT, R5, R0, RZ, 0x1f ;  /* 0x00001fff00057589 */ /* 0x000e6800000e0000 */
[----:B------:R2:W3:Y:S01]  /*0070*/  SHFL.IDX PT, R8, R2, RZ, 0x1f ;  /* 0x00001fff02087589 */ /* 0x0004e200000e0000 */
[----:B-1----:R-:W-:-:S13]  /*0080*/  ISETP.NE.OR P0, PT, R5, RZ, !P0 ;  /* 0x000000ff0500720c */ /* 0x002fda0004705670 */
[----:B0-23--:R-:W-:Y:S05]  /*0090*/  @P0 BRA `(.L_x_1) ;  /* 0x0000000000200947 */ /* 0x00dfea0003800000 */
[----:B------:R-:W-:Y:S02]  /*00a0*/  ULDC.64 UR4, c[0x0][0x198] ;  /* 0x0000660000047ab9 */ /* 0x000fe40000000a00 */
[----:B------:R-:W-:Y:S02]  /*00b0*/  UIADD3 UR6, UP0, UR4, 0xf0, URZ ;  /* 0x000000f004067890 */ /* 0x000fe4000ff1e03f */
[----:B------:R-:W-:Y:S02]  /*00c0*/  UIADD3 UR4, UP1, UR4, 0x1f0, URZ ;  /* 0x000001f004047890 */ /* 0x000fe4000ff3e03f */
[----:B------:R-:W-:Y:S02]  /*00d0*/  UIADD3.X UR7, URZ, UR5, URZ, UP0, !UPT ;  /* 0x000000053f077290 */ /* 0x000fe400087fe43f */
[----:B------:R-:W-:-:S07]  /*00e0*/  UIADD3.X UR5, URZ, UR5, URZ, UP1, !UPT ;  /* 0x000000053f057290 */ /* 0x000fce0008ffe43f */
[----:B------:R0:W-:Y:S02]  /*00f0*/  UTMACCTL.PF [UR6] ;  /* 0x00000000060079b9 */ /* 0x0001e40008040000 */
[----:B------:R0:W-:Y:S02]  /*0100*/  UTMACCTL.PF [UR4] ;  /* 0x00000000040079b9 */ /* 0x0001e40008040000 */
[----:B0-----:R-:W-:Y:S01]  /*0110*/  NOP ;  /* 0x0000000000007918 */ /* 0x001fe20000000000 */
.L_x_1:
[----:B------:R-:W-:Y:S05]  /*0120*/  BSYNC B0 ;  /* 0x0000000000007941 */ /* 0x000fea0003800000 */
.L_x_0:
[----:B------:R-:W0:Y:S02]  /*0130*/  SHFL.IDX PT, R2, R0, RZ, 0x1f ;  /* 0x00001fff00027589 */ /* 0x000e2400000e0000 */
[----:B0-----:R-:W-:-:S13]  /*0140*/  ISETP.NE.AND P0, PT, R2, RZ, PT ;  /* 0x000000ff0200720c */ /* 0x001fda0003f05270 */
[----:B------:R-:W-:Y:S05]  /*0150*/  @P0 BRA `(.L_x_2) ;  /* 0x0000000000d40947 */ /* 0x000fea0003800000 */
[----:B------:R-:W-:Y:S01]  /*0160*/  ELECT P0, URZ, PT ;  /* 0x00000000003f782f */ /* 0x000fe20003800000 */
[----:B------:R-:W-:-:S12]  /*0170*/  BSSY B0, `(.L_x_2) ;  /* 0x0000033000007945 */ /* 0x000fd80003800000 */
[----:B------:R-:W-:Y:S05]  /*0180*/  @!P0 BRA `(.L_x_3) ;  /* 0x0000000000c48947 */ /* 0x000fea0003800000 */
[----:B------:R-:W0:Y:S01]  /*0190*/  S2UR UR8, SR_CgaCtaId ;  /* 0x00000000000879c3 */ /* 0x000e220000008800 */
[----:B------:R-:W-:Y:S01]  /*01a0*/  UMOV UR4, 0x400 ;  /* 0x0000040000047882 */ /* 0x000fe20000000000 */
[----:B------:R-:W-:Y:S01]  /*01b0*/  UMOV UR5, 0x1 ;  /* 0x0000000100057882 */ /* 0x000fe20000000000 */
[----:B------:R-:W-:Y:S02]  /*01c0*/  UMOV UR6, 0x100 ;  /* 0x0000010000067882 */ /* 0x000fe40000000000 */
[----:B------:R-:W-:-:S04]  /*01d0*/  UIADD3 UR6, -UR6, 0x100000, URZ ;  /* 0x0010000006067890 */ /* 0x000fc8000fffe13f */
[----:B------:R-:W-:Y:S02]  /*01e0*/  USHF.L.U32 UR7, UR6, 0xb, URZ ;  /* 0x0000000b06077899 */ /* 0x000fe4000800063f */
[----:B------:R-:W-:Y:S02]  /*01f0*/  USHF.L.U32 UR6, UR6, 0x1, URZ ;  /* 0x0000000106067899 */ /* 0x000fe4000800063f */
[----:B0-----:R-:W-:Y:S02]  /*0200*/  ULEA UR8, UR8, UR4, 0x18 ;  /* 0x0000000408087291 */ /* 0x001fe4000f8ec03f */
[----:B------:R-:W-:-:S04]  /*0210*/  UIADD3 UR4, -UR5, 0x100000, URZ ;  /* 0x0010000005047890 */ /* 0x000fc8000fffe13f */
[----:B------:R-:W-:Y:S02]  /*0220*/  USHF.L.U32 UR5, UR4, 0xb, URZ ;  /* 0x0000000b04057899 */ /* 0x000fe4000800063f */
[----:B------:R-:W-:Y:S01]  /*0230*/  USHF.L.U32 UR4, UR4, 0x1, URZ ;  /* 0x0000000104047899 */ /* 0x000fe2000800063f */
[----:B------:R-:W0:Y:S11]  /*0240*/  FENCE.VIEW.ASYNC.S ;  /* 0x00000000000073c6 */ /* 0x000e360000000000 */
[----:B0-----:R0:W1:Y:S01]  /*0250*/  SYNCS.EXCH.64 URZ, [UR8], UR4 ;  /* 0x00000004083f75b2 */ /* 0x0010620008000100 */
[----:B------:R0:W2:Y:S01]  /*0260*/  SYNCS.EXCH.64 URZ, [UR8+0x90], UR6 ;  /* 0x00009006083f75b2 */ /* 0x0000a20008000100 */
[----:B------:R0:W3:Y:S01]  /*0270*/  SYNCS.EXCH.64 URZ, [UR8+0x8], UR4 ;  /* 0x00000804083f75b2 */ /* 0x0000e20008000100 */
[----:B------:R0:W4:Y:S01]  /*0280*/  SYNCS.EXCH.64 URZ, [UR8+0x98], UR6 ;  /* 0x00009806083f75b2 */ /* 0x0001220008000100 */
[----:B------:R0:W0:Y:S01]  /*0290*/  SYNCS.EXCH.64 URZ, [UR8+0x10], UR4 ;  /* 0x00001004083f75b2 */ /* 0x0000220008000100 */
        /* <DEDUP_REMOVED lines=31> */
[----:B-1234-:R-:W-:Y:S01]  /*0490*/  NOP ;  /* 0x0000000000007918 */ /* 0x01efe20000000000 */
.L_x_3:
[----:B0-----:R-:W-:Y:S05]  /*04a0*/  BSYNC B0 ;  /* 0x0000000000007941 */ /* 0x001fea0003800000 */
.L_x_2:
[----:B------:R-:W0:Y:S01]  /*04b0*/  SHFL.IDX PT, R0, R0, RZ, 0x1f ;  /* 0x00001fff00007589 */ /* 0x000e2200000e0000 */
[----:B------:R-:W-:Y:S01]  /*04c0*/  ELECT P0, URZ, PT ;  /* 0x00000000003f782f */ /* 0x000fe20003800000 */
[----:B------:R-:W1:Y:S01]  /*04d0*/  LDC R2, c[0x0][0x65c] ;  /* 0x00019700ff027b82 */ /* 0x000e620000000800 */
[----:B------:R-:W-:Y:S01]  /*04e0*/  SHF.R.S32.HI R6, RZ, 0x1f, R5 ;  /* 0x0000001fff067819 */ /* 0x000fe20000011405 */
[----:B------:R-:W2:Y:S01]  /*04f0*/  S2R R3, SR_CTAID.Y ;  /* 0x0000000000037919 */ /* 0x000ea20000002600 */
[----:B------:R-:W-:Y:S01]  /*0500*/  UMOV UR4, 0x20 ;  /* 0x0000002000047882 */ /* 0x000fe20000000000 */
[----:B------:R-:W-:Y:S01]  /*0510*/  ISETP.NE.AND P2, PT, R8, RZ, PT ;  /* 0x000000ff0800720c */ /* 0x000fe20003f45270 */
[----:B------:R-:W-:Y:S01]  /*0520*/  NOP ;  /* 0x0000000000007918 */ /* 0x000fe20000000000 */
[----:B------:R-:W3:Y:S01]  /*0530*/  S2R R4, SR_CTAID.X ;  /* 0x0000000000047919 */ /* 0x000ee20000002500 */
[----:B------:R-:W-:Y:S01]  /*0540*/  LEA.HI R6, R6, R5, RZ, 0x2 ;  /* 0x0000000506067211 */ /* 0x000fe200078f10ff */
[----:B------:R-:W-:Y:S01]  /*0550*/  NOP ;  /* 0x0000000000007918 */ /* 0x000fe20000000000 */
[----:B0-----:R-:W-:-:S02]  /*0560*/  ISETP.NE.OR P0, PT, R0, RZ, !P0 ;  /* 0x000000ff0000720c */ /* 0x001fc40004705670 */
[----:B-1----:R-:W-:-:S04]  /*0570*/  ISETP.NE.AND P3, PT, R2, 0x1, PT ;  /* 0x000000010200780c */ /* 0x002fc80003f65270 */
[----:B------:R-:W-:Y:S02]  /*0580*/  P2R R0, PR, RZ, 0x8 ;  /* 0x00000008ff007803 */ /* 0x000fe40000000000 */
[----:B------:R-:W-:-:S05]  /*0590*/  LOP3.LUT R0, R6, 0xfffffffc, RZ, 0xc0, !PT ;  /* 0xfffffffc06007812 */ /* 0x000fca00078ec0ff */
[----:B------:R-:W-:Y:S01]  /*05a0*/  VOTEU.ALL UP0, P0 ;  /* 0x00000000003f7886 */ /* 0x000fe20000000000 */
[----:B------:R-:W-:Y:S01]  /*05b0*/  IMAD.IADD R0, R5, 0x1, -R0 ;  /* 0x0000000105007824 */ /* 0x000fe200078e0a00 */
[----:B------:R-:W3:Y:S01]  /*05c0*/  @P3 LDC R17, c[0x0][0x10] ;  /* 0x00000400ff113b82 */ /* 0x000ee20000000800 */
[----:B------:R-:W-:Y:S01]  /*05d0*/  VOTEU.ALL UP1, P0 ;  /* 0x00000000003f7886 */ /* 0x000fe20000020000 */
[----:B--2---:R-:W-:Y:S01]  /*05e0*/  @P3 IMAD.MOV.U32 R6, RZ, RZ, R3 ;  /* 0x000000ffff063224 */ /* 0x004fe200078e0003 */
[----:B------:R-:W-:Y:S01]  /*05f0*/  @!UP0 UMOV UR6, 0x400 ;  /* 0x0000040000068882 */ /* 0x000fe20000000000 */
[----:B------:R-:W-:-:S04]  /*0600*/  @!UP0 UIADD3 UR4, -UR4, 0x100000, URZ ;  /* 0x0010000004048890 */ /* 0x000fc8000fffe13f */
[----:B------:R-:W-:Y:S02]  /*0610*/  @!UP0 USHF.L.U32 UR5, UR4, 0xb, URZ ;  /* 0x0000000b04058899 */ /* 0x000fe4000800063f */
[----:B------:R-:W-:Y:S01]  /*0620*/  @!UP0 USHF.L.U32 UR4, UR4, 0x1, URZ ;  /* 0x0000000104048899 */ /* 0x000fe2000800063f */
[----:B------:R-:W-:Y:S02]  /*0630*/  @P3 IMAD.MOV.U32 R7, RZ, RZ, RZ ;  /* 0x000000ffff073224 */ /* 0x000fe400078e00ff */
[----:B------:R-:W-:Y:S01]  /*0640*/  IMAD.MOV.U32 R5, RZ, RZ, RZ ;  /* 0x000000ffff057224 */ /* 0x000fe200078e00ff */
[----:B------:R-:W0:Y:S01]  /*0650*/  @!UP0 S2UR UR7, SR_CgaCtaId ;  /* 0x00000000000789c3 */ /* 0x000e220000008800 */
[----:B------:R-:W-:-:S07]  /*0660*/  @P3 IMAD.MOV.U32 R11, RZ, RZ, RZ ;  /* 0x000000ffff0b3224 */ /* 0x000fce00078e00ff */
[----:B------:R-:W1:Y:S01]  /*0670*/  @!P3 LDC R9, c[0x0][0xc] ;  /* 0x00000300ff09bb82 */ /* 0x000e620000000800 */
[----:B---3--:R-:W-:-:S04]  /*0680*/  @P3 IMAD.WIDE.U32 R16, R4, R17, R6 ;  /* 0x0000001104103225 */ /* 0x008fc800078e0006 */
[----:B------:R-:W-:Y:S01]  /*0690*/  @P3 IMAD.IADD R17, R17, 0x1, R11 ;  /* 0x0000000111113824 */ /* 0x000fe200078e020b */
[----:B0-----:R-:W-:Y:S01]  /*06a0*/  @!UP0 ULEA UR6, UR7, UR6, 0x18 ;  /* 0x0000000607068291 */ /* 0x001fe2000f8ec03f */
[----:B------:R-:W-:Y:S01]  /*06b0*/  VOTEU.ALL UP0, P0 ;  /* 0x00000000003f7886 */ /* 0x000fe20000000000 */
[----:B------:R-:W-:-:S04]  /*06c0*/  ISETP.NE.AND P0, PT, R0, 0x3, PT ;  /* 0x000000030000780c */ /* 0x000fc80003f05270 */
[----:B------:R-:W-:Y:S01]  /*06d0*/  ISETP.EQ.OR P0, PT, R0, RZ, !P0 ;  /* 0x000000ff0000720c */ /* 0x000fe20004702670 */
[----:B-1----:R-:W-:-:S03]  /*06e0*/  @!P3 IMAD.WIDE.U32 R6, R9, R3, R4 ;  /* 0x000000030906b225 */ /* 0x002fc600078e0004 */
[C---:B------:R-:W-:Y:S01]  /*06f0*/  ISETP.EQ.AND P0, PT, R8.reuse, RZ, P0 ;  /* 0x000000ff0800720c */ /* 0x040fe20000702270 */
[----:B------:R-:W-:Y:S01]  /*0700*/  VIADD R8, R8, 0xffffffff ;  /* 0xffffffff08087836 */ /* 0x000fe20000000000 */
[----:B------:R-:W0:Y:S02]  /*0710*/  FENCE.VIEW.ASYNC.S ;  /* 0x00000000000073c6 */ /* 0x000e240000000000 */
[----:B0-----:R0:W1:Y:S01]  /*0720*/  @!UP0 SYNCS.EXCH.64 URZ, [UR6+0x130], UR4 ;  /* 0x00013004063f85b2 */ /* 0x0010620008000100 */
[----:B------:R-:W-:Y:S01]  /*0730*/  @!P3 IMAD.MOV.U32 R16, RZ, RZ, R6 ;  /* 0x000000ffff10b224 */ /* 0x000fe200078e0006 */
[----:B------:R-:W-:Y:S01]  /*0740*/  SEL R19, RZ, 0x1, !P0 ;  /* 0x00000001ff137807 */ /* 0x000fe20004000000 */
[----:B------:R-:W-:Y:S01]  /*0750*/  @!P3 IMAD.MOV.U32 R17, RZ, RZ, R7 ;  /* 0x000000ffff11b224 */ /* 0x000fe200078e0007 */
[----:B------:R-:W-:-:S04]  /*0760*/  ISETP.GE.U32.AND P1, PT, R8, 0x2, PT ;  /* 0x000000020800780c */ /* 0x000fc80003f26070 */
[----:B------:R-:W-:Y:S01]  /*0770*/  SEL R19, R19, 0x2, P1 ;  /* 0x0000000213137807 */ /* 0x000fe20000800000 */
[----:B------:R0:W1:Y:S01]  /*0780*/  @!UP1 SYNCS.EXCH.64 URZ, [UR6+0x138], UR4 ;  /* 0x00013804063f95b2 */ /* 0x0000620008000100 */
[----:B------:R-:W-:Y:S01]  /*0790*/  NOP ;  /* 0x0000000000007918 */ /* 0x000fe20000000000 */
[----:B-1----:R-:W-:Y:S06]  /*07a0*/  BAR.SYNC.DEFER_BLOCKING 0x0 ;  /* 0x0000000000007b1d */ /* 0x002fec0000010000 */
[----:B------:R-:W-:Y:S05]  /*07b0*/  @!P2 BRA `(.L_x_4) ;  /* 0x00000038001ca947 */ /* 0x000fea0003800000 */
[----:B------:R-:W-:-:S13]  /*07c0*/  ISETP.GT.U32.AND P0, PT, R8, 0x1, PT ;  /* 0x000000010800780c */ /* 0x000fda0003f04070 */
[----:B0-----:R-:W-:Y:S05]  /*07d0*/  @P0 EXIT ;  /* 0x000000000000094d */ /* 0x001fea0003800000 */
[----:B------:R-:W-:Y:S01]  /*07e0*/  ULDC.64 UR4, c[0x0][0x650] ;  /* 0x0001940000047ab9 */ /* 0x000fe20000000a00 */
[----:B------:R-:W-:Y:S01]  /*07f0*/  PRMT R0, RZ, 0x7610, R0 ;  /* 0x00007610ff007816 */ /* 0x000fe20000000000 */
[----:B------:R-:W-:Y:S01]  /*0800*/  IMAD.MOV.U32 R57, RZ, RZ, -0x1 ;  /* 0xffffffffff397424 */ /* 0x000fe200078e00ff */
[----:B------:R-:W-:Y:S01]  /*0810*/  ISETP.GE.U32.AND P0, PT, R16, UR4, PT ;  /* 0x0000000410007c0c */ /* 0x000fe2000bf06070 */
[----:B------:R-:W-:Y:S02]  /*0820*/  IMAD.MOV.U32 R58, RZ, RZ, -0x1 ;  /* 0xffffffffff3a7424 */ /* 0x000fe400078e00ff */
[----:B------:R-:W-:Y:S01]  /*0830*/  IMAD.MOV.U32 R59, RZ, RZ, -0x1 ;  /* 0xffffffffff3b7424 */ /* 0x000fe200078e00ff */
[----:B------:R-:W-:-:S13]  /*0840*/  ISETP.GE.U32.AND.EX P0, PT, R17, UR5, PT, P0 ;  /* 0x0000000511007c0c */ /* 0x000fda000bf06100 */
[----:B------:R-:W-:Y:S05]  /*0850*/  @P0 BRA `(.L_x_5) ;  /* 0x0000000400540947 */ /* 0x000fea0003800000 */
[----:B------:R-:W0:Y:S01]  /*0860*/  LDC.64 R14, c[0x0][0x628] ;  /* 0x00018a00ff0e7b82 */ /* 0x000e220000000a00 */
[----:B------:R-:W-:Y:S02]  /*0870*/  IMAD.MOV.U32 R6, RZ, RZ, R16 ;  /* 0x000000ffff067224 */ /* 0x000fe400078e0010 */
[----:B------:R-:W-:-:S05]  /*0880*/  IMAD.MOV.U32 R7, RZ, RZ, R17 ;  /* 0x000000ffff077224 */ /* 0x000fca00078e0011 */
[----:B------:R-:W1:Y:S08]  /*0890*/  LDC R0, c[0x0][0x630] ;  /* 0x00018c00ff007b82 */ /* 0x000e700000000800 */
[----:B------:R-:W2:Y:S01]  /*08a0*/  LDC.64 R20, c[0x0][0x620] ;  /* 0x00018800ff147b82 */ /* 0x000ea20000000a00 */
[----:B0-----:R-:W-:-:S04]  /*08b0*/  ISETP.NE.U32.AND P0, PT, R14, RZ, PT ;  /* 0x000000ff0e00720c */ /* 0x001fc80003f05070 */
[----:B------:R-:W-:-:S13]  /*08c0*/  ISETP.NE.AND.EX P0, PT, R15, RZ, PT, P0 ;  /* 0x000000ff0f00720c */ /* 0x000fda0003f05300 */
[----:B-12---:R-:W-:Y:S05]  /*08d0*/  @!P0 BRA `(.L_x_6) ;  /* 0x0000000000288947 */ /* 0x006fea0003800000 */
[----:B------:R-:W0:Y:S02]  /*08e0*/  LDC R11, c[0x0][0x634] ;  /* 0x00018d00ff0b7b82 */ /* 0x000e240000000800 */
[----:B0-----:R-:W-:-:S05]  /*08f0*/  IADD3 R11, P0, R16, R11, RZ ;  /* 0x0000000b100b7210 */ /* 0x001fca0007f1e0ff */
[----:B------:R-:W-:-:S04]  /*0900*/  IMAD.X R13, RZ, RZ, R17, P0 ;  /* 0x000000ffff0d7224 */ /* 0x000fc800000e0611 */
[----:B------:R-:W-:-:S04]  /*0910*/  IMAD.WIDE.U32 R6, R13, R14, RZ ;  /* 0x0000000e0d067225 */ /* 0x000fc800078e00ff */
[----:B------:R-:W-:-:S04]  /*0920*/  IMAD.WIDE.U32 R8, P0, R11, R15, R6 ;  /* 0x0000000f0b087225 */ /* 0x000fc80007800006 */
[----:B------:R-:W-:-:S04]  /*0930*/  IMAD.WIDE.U32 R6, R11, R14, RZ ;  /* 0x0000000e0b067225 */ /* 0x000fc800078e00ff */
[----:B------:R-:W-:Y:S01]  /*0940*/  IMAD.X R11, RZ, RZ, RZ, P0 ;  /* 0x000000ffff0b7224 */ /* 0x000fe200000e06ff */
[----:B------:R-:W-:Y:S01]  /*0950*/  IADD3 RZ, P0, R7, R8, RZ ;  /* 0x0000000807ff7210 */ /* 0x000fe20007f1e0ff */
[----:B------:R-:W-:-:S04]  /*0960*/  IMAD.MOV.U32 R10, RZ, RZ, R9 ;  /* 0x000000ffff0a7224 */ /* 0x000fc800078e0009 */
[----:B------:R-:W-:-:S08]  /*0970*/  IMAD.WIDE.U32.X R6, R13, R15, R10, P0 ;  /* 0x0000000f0d067225 */ /* 0x000fd000000e040a */
.L_x_6:
[-CC-:B------:R-:W-:Y:S01]  /*0980*/  SHF.R.U64 R59, R6, R0.reuse, R7.reuse ;  /* 0x00000000063b7219 */ /* 0x180fe20000001207 */
[----:B------:R-:W0:Y:S01]  /*0990*/  LDC R10, c[0x0][0x618] ;  /* 0x00018600ff0a7b82 */ /* 0x000e220000000800 */
[----:B------:R-:W-:Y:S01]  /*09a0*/  SHF.R.U32.HI R5, RZ, R0, R7 ;  /* 0x00000000ff057219 */ /* 0x000fe20000011607 */
[----:B------:R-:W-:Y:S01]  /*09b0*/  ULDC UR4, c[0x0][0x150] ;  /* 0x0000540000047ab9 */ /* 0x000fe20000000800 */
[----:B------:R-:W-:Y:S02]  /*09c0*/  IADD3 R9, P0, RZ, -R59, RZ ;  /* 0x8000003bff097210 */ /* 0x000fe40007f1e0ff */
[----:B------:R-:W-:-:S03]  /*09d0*/  I2FP.F32.U32 R0, R4 ;  /* 0x0000000400007245 */ /* 0x000fc60000201000 */
[----:B------:R-:W1:Y:S01]  /*09e0*/  LDC.64 R26, c[0x0][0x640] ;  /* 0x00019000ff1a7b82 */ /* 0x000e620000000a00 */
[----:B------:R-:W-:Y:S02]  /*09f0*/  IMAD.X R11, RZ, RZ, ~R5, P0 ;  /* 0x000000ffff0b7224 */ /* 0x000fe400000e0e05 */
[----:B------:R-:W-:Y:S01]  /*0a00*/  FMUL R0, R0, UR4 ;  /* 0x0000000400007c20 */ /* 0x000fe20008400000 */
[----:B------:R-:W-:Y:S01]  /*0a10*/  IMAD.WIDE.U32 R6, R9, R20, R16 ;  /* 0x0000001409067225 */ /* 0x000fe200078e0010 */
[----:B------:R-:W-:-:S03]  /*0a20*/  ULDC UR4, c[0x0][0x154] ;  /* 0x0000550000047ab9 */ /* 0x000fc60000000800 */
[----:B------:R-:W-:Y:S01]  /*0a30*/  IMAD R8, R11, R20, RZ ;  /* 0x000000140b087224 */ /* 0x000fe200078e02ff */
[----:B------:R-:W2:Y:S01]  /*0a40*/  LDC R5, c[0x0][0x144] ;  /* 0x00005100ff057b82 */ /* 0x000ea20000000800 */
[----:B------:R-:W3:Y:S02]  /*0a50*/  F2I.U32.TRUNC.NTZ R0, R0 ;  /* 0x0000000000007305 */ /* 0x000ee4000020f000 */
[----:B------:R-:W-:-:S04]  /*0a60*/  IMAD R9, R9, R21, R8 ;  /* 0x0000001509097224 */ /* 0x000fc800078e0208 */
[----:B------:R-:W-:Y:S01]  /*0a70*/  IMAD.IADD R7, R7, 0x1, R9 ;  /* 0x0000000107077824 */ /* 0x000fe200078e0209 */
[----:B------:R-:W4:Y:S01]  /*0a80*/  LDC R12, c[0x0][0x608] ;  /* 0x00018200ff0c7b82 */ /* 0x000f220000000800 */
[----:B------:R-:W-:-:S03]  /*0a90*/  IMAD.MOV.U32 R9, RZ, RZ, -0x1 ;  /* 0xffffffffff097424 */ /* 0x000fc600078e00ff */
[-CC-:B0-----:R-:W-:Y:S02]  /*0aa0*/  SHF.R.U64 R20, R6, R10.reuse, R7.reuse ;  /* 0x0000000a06147219 */ /* 0x181fe40000001207 */
[----:B------:R-:W-:Y:S02]  /*0ab0*/  I2FP.F32.U32 R6, R3 ;  /* 0x0000000300067245 */ /* 0x000fe40000201000 */
[----:B------:R-:W0:Y:S01]  /*0ac0*/  LDC R24, c[0x0][0x658] ;  /* 0x00019600ff187b82 */ /* 0x000e220000000800 */
[----:B-1----:R-:W-:Y:S01]  /*0ad0*/  ISETP.NE.U32.AND P0, PT, R26, RZ, PT ;  /* 0x000000ff1a00720c */ /* 0x002fe20003f05070 */
[----:B---3--:R-:W-:Y:S01]  /*0ae0*/  IMAD.MOV R8, RZ, RZ, -R0 ;  /* 0x000000ffff087224 */ /* 0x008fe200078e0a00 */
[----:B------:R-:W-:Y:S01]  /*0af0*/  SHF.R.U32.HI R7, RZ, R10, R7 ;  /* 0x0000000aff077219 */ /* 0x000fe20000011607 */
[----:B------:R-:W-:Y:S01]  /*0b00*/  FMUL R6, R6, UR4 ;  /* 0x0000000406067c20 */ /* 0x000fe20008400000 */
[----:B------:R-:W-:-:S03]  /*0b10*/  ISETP.NE.AND.EX P0, PT, R27, RZ, PT, P0 ;  /* 0x000000ff1b00720c */ /* 0x000fc60003f05300 */
[----:B------:R-:W1:Y:S01]  /*0b20*/  LDC R14, c[0x0][0x148] ;  /* 0x00005200ff0e7b82 */ /* 0x000e620000000800 */
[----:B--2---:R-:W-:-:S07]  /*0b30*/  IMAD R0, R5, R8, R4 ;  /* 0x0000000805007224 */ /* 0x004fce00078e0204 */
[----:B------:R-:W2:Y:S01]  /*0b40*/  LDC R22, c[0x0][0x600] ;  /* 0x00018000ff167b82 */ /* 0x000ea20000000800 */
[-CC-:B----4-:R-:W-:Y:S02]  /*0b50*/  SHF.R.U64 R28, R20, R12.reuse, R7.reuse ;  /* 0x0000000c141c7219 */ /* 0x190fe40000001207 */
[----:B------:R-:W-:Y:S01]  /*0b60*/  SHF.R.U32.HI R5, RZ, R12, R7 ;  /* 0x0000000cff057219 */ /* 0x000fe20000011607 */
[----:B------:R-:W-:Y:S01]  /*0b70*/  IMAD.MOV.U32 R7, RZ, RZ, 0x1 ;  /* 0x00000001ff077424 */ /* 0x000fe200078e00ff */
[----:B------:R3:W4:Y:S03]  /*0b80*/  F2I.U32.TRUNC.NTZ R12, R6 ;  /* 0x00000006000c7305 */ /* 0x000726000020f000 */
[----:B------:R-:W1:Y:S01]  /*0b90*/  LDC R15, c[0x0][0x648] ;  /* 0x00019200ff0f7b82 */ /* 0x000e620000000800 */
[-C--:B0-----:R-:W-:Y:S02]  /*0ba0*/  SHF.L.U32 R4, R9, R24.reuse, RZ ;  /* 0x0000001809047219 */ /* 0x081fe400000006ff */
[----:B------:R-:W-:-:S02]  /*0bb0*/  SHF.R.U64 R30, R28, R24, R5 ;  /* 0x000000181c1e7219 */ /* 0x000fc40000001205 */
[----:B------:R-:W-:Y:S02]  /*0bc0*/  LOP3.LUT R11, RZ, R4, RZ, 0x33, !PT ;  /* 0x00000004ff0b7212 */ /* 0x000fe400078e33ff */
[-C--:B------:R-:W-:Y:S01]  /*0bd0*/  SHF.R.U32.HI R5, RZ, R24.reuse, R5 ;  /* 0x00000018ff057219 */ /* 0x080fe20000011605 */
[----:B------:R-:W0:Y:S01]  /*0be0*/  LDC R21, c[0x0][0x638] ;  /* 0x00018e00ff157b82 */ /* 0x000e220000000800 */
[----:B------:R-:W-:Y:S01]  /*0bf0*/  SHF.L.U32 R10, R7, R24, RZ ;  /* 0x00000018070a7219 */ /* 0x000fe200000006ff */
[----:B------:R-:W-:-:S06]  /*0c00*/  IMAD.MOV.U32 R4, RZ, RZ, R30 ;  /* 0x000000ffff047224 */ /* 0x000fcc00078e001e */
[----:B------:R-:W0:Y:S01]  /*0c10*/  LDC R57, c[0x0][0x610] ;  /* 0x00018400ff397b82 */ /* 0x000e220000000800 */
[----:B---34-:R-:W-:Y:S05]  /*0c20*/  @!P0 BRA `(.L_x_7) ;  /* 0x0000000000288947 */ /* 0x018fea0003800000 */
[----:B------:R-:W3:Y:S02]  /*0c30*/  LDC R9, c[0x0][0x64c] ;  /* 0x00019300ff097b82 */ /* 0x000ee40000000800 */
[----:B---3--:R-:W-:-:S05]  /*0c40*/  IADD3 R9, P0, R30, R9, RZ ;  /* 0x000000091e097210 */ /* 0x008fca0007f1e0ff */
        /* <DEDUP_REMOVED lines=8> */
.L_x_7:
[----:B-1----:R-:W-:Y:S01]  /*0cd0*/  SHF.R.U64 R4, R4, R15, R5 ;  /* 0x0000000f04047219 */ /* 0x002fe20000001205 */
[----:B--2---:R-:W-:Y:S01]  /*0ce0*/  VIADD R5, R22, 0xffffffff ;  /* 0xffffffff16057836 */ /* 0x004fe20000000000 */
[----:B------:R-:W-:Y:S01]  /*0cf0*/  LOP3.LUT R11, R28, R11, RZ, 0xc0, !PT ;  /* 0x0000000b1c0b7212 */ /* 0x000fe200078ec0ff */
[----:B------:R-:W-:Y:S02]  /*0d00*/  IMAD.MOV R12, RZ, RZ, -R12 ;  /* 0x000000ffff0c7224 */ /* 0x000fe400078e0a0c */
[----:B------:R-:W-:Y:S02]  /*0d10*/  IMAD.MOV R6, RZ, RZ, -R4 ;  /* 0x000000ffff067224 */ /* 0x000fe400078e0a04 */
[----:B------:R-:W-:Y:S01]  /*0d20*/  IMAD R11, R10, R4, R11 ;  /* 0x000000040a0b7224 */ /* 0x000fe200078e020b */
[----:B------:R-:W-:Y:S01]  /*0d30*/  LOP3.LUT R4, R20, R5, RZ, 0xc0, !PT ;  /* 0x0000000514047212 */ /* 0x000fe200078ec0ff */
[----:B------:R-:W-:Y:S02]  /*0d40*/  @P3 IMAD R0, R14, R12, R3 ;  /* 0x0000000c0e003224 */ /* 0x000fe400078e0203 */
[----:B0-----:R-:W-:-:S02]  /*0d50*/  IMAD R3, R6, R21, R30 ;  /* 0x0000001506037224 */ /* 0x001fc400078e021e */
[----:B------:R-:W-:Y:S02]  /*0d60*/  IMAD R57, R11, R57, R0 ;  /* 0x000000390b397224 */ /* 0x000fe400078e0200 */
[----:B------:R-:W-:Y:S02]  /*0d70*/  IMAD R4, R3, R22, R4 ;  /* 0x0000001603047224 */ /* 0x000fe400078e0204 */
[----:B------:R-:W-:-:S03]  /*0d80*/  IMAD.MOV.U32 R0, RZ, RZ, 0x1 ;  /* 0x00000001ff007424 */ /* 0x000fc600078e00ff */
[----:B------:R-:W-:Y:S02]  /*0d90*/  SEL R58, R4, R57, !P3 ;  /* 0x00000039043a7207 */ /* 0x000fe40005800000 */
[----:B------:R-:W-:-:S07]  /*0da0*/  SEL R57, R57, R4, !P3 ;  /* 0x0000000439397207 */ /* 0x000fce0005800000 */
.L_x_5:
[----:B------:R-:W-:-:S08]  /*0db0*/  NOP ;  /* 0x0000000000007918 */ /* 0x000fd00000000000 */
[----:B------:R-:W0:Y:S02]  /*0dc0*/  USETMAXREG.TRY_ALLOC.CTAPOOL UP0, 0xe8 ;  /* 0x000000e8000079c8 */ /* 0x000e240008000600 */
[----:B0-----:R-:W-:-:S13]  /*0dd0*/  PLOP3.LUT P0, PT, PT, PT, UP0, 0x80, 0x0 ;  /* 0x000000000000781c */ /* 0x001fda0003f0f008 */
[----:B------:R-:W-:Y:S05]  /*0de0*/  @!P0 BRA `(.L_x_5) ;  /* 0xfffffffc00f08947 */ /* 0x000fea000383ffff */
[----:B------:R-:W-:Y:S01]  /*0df0*/  ULDC.64 UR4, c[0x0][0x598] ;  /* 0x0001660000047ab9 */ /* 0x000fe20000000a00 */
[----:B------:R-:W-:Y:S01]  /*0e00*/  ULDC.64 UR36, c[0x0][0x208] ;  /* 0x0000820000247ab9 */ /* 0x000fe20000000a00 */
[----:B------:R-:W-:-:S04]  /*0e10*/  ISETP.NE.U32.AND P0, PT, RZ, UR4, PT ;  /* 0x00000004ff007c0c */ /* 0x000fc8000bf05070 */
[----:B------:R-:W-:-:S13]  /*0e20*/  ISETP.NE.AND.EX P0, PT, RZ, UR5, PT, P0 ;  /* 0x00000005ff007c0c */ /* 0x000fda000bf05300 */
[----:B------:R-:W-:Y:S05]  /*0e30*/  @!P0 BRA `(.L_x_8) ;  /* 0x00000000001c8947 */ /* 0x000fea0003800000 */
[----:B------:R-:W0:Y:S02]  /*0e40*/  LDC.64 R4, c[0x0][0x598] ;  /* 0x00016600ff047b82 */ /* 0x000e240000000a00 */
[----:B0-----:R-:W2:Y:S02]  /*0e50*/  LDG.E.64 R4, desc[UR36][R4.64] ;  /* 0x0000002404047981 */ /* 0x001ea4000c1e1b00 */
[----:B--2---:R-:W-:-:S04]  /*0e60*/  ISETP.NE.U32.AND P0, PT, R4, RZ, PT ;  /* 0x000000ff0400720c */ /* 0x004fc80003f05070 */
[----:B------:R-:W-:-:S13]  /*0e70*/  ISETP.NE.AND.EX P0, PT, R5, RZ, PT, P0 ;  /* 0x000000ff0500720c */ /* 0x000fda0003f05300 */
[----:B------:R-:W-:Y:S05]  /*0e80*/  @!P0 BRA `(.L_x_8) ;  /* 0x0000000000088947 */ /* 0x000fea0003800000 */
[----:B------:R0:W5:Y:S01]  /*0e90*/  LD.E R22, desc[UR36][R4.64] ;  /* 0x0000002404167980 */ /* 0x000162000c101900 */
[----:B------:R-:W-:Y:S05]  /*0ea0*/  BRA `(.L_x_9) ;  /* 0x0000000000247947 */ /* 0x000fea0003800000 */
.L_x_8:
[----:B------:R-:W-:Y:S02]  /*0eb0*/  ULDC.64 UR4, c[0x0][0x588] ;  /* 0x0001620000047ab9 */ /* 0x000fe40000000a00 */
[----:B------:R-:W-:-:S04]  /*0ec0*/  ISETP.NE.U32.AND P0, PT, RZ, UR4, PT ;  /* 0x00000004ff007c0c */ /* 0x000fc8000bf05070 */
[----:B------:R-:W-:-:S13]  /*0ed0*/  ISETP.NE.AND.EX P0, PT, RZ, UR5, PT, P0 ;  /* 0x00000005ff007c0c */ /* 0x000fda000bf05300 */
[----:B------:R-:W-:Y:S05]  /*0ee0*/  @!P0 BRA `(.L_x_10) ;  /* 0x00000000000c8947 */ /* 0x000fea0003800000 */
[----:B------:R-:W0:Y:S02]  /*0ef0*/  LDC.64 R22, c[0x0][0x588] ;  /* 0x00016200ff167b82 */ /* 0x000e240000000a00 */
[----:B0-----:R1:W5:Y:S01]  /*0f00*/  LDG.E R22, desc[UR36][R22.64] ;  /* 0x0000002416167981 */ /* 0x001362000c1e1900 */
[----:B------:R-:W-:Y:S05]  /*0f10*/  BRA `(.L_x_9) ;  /* 0x0000000000087947 */ /* 0x000fea0003800000 */
.L_x_10:
[----:B------:R-:W-:Y:S02]  /*0f20*/  ULDC UR4, c[0x0][0x580] ;  /* 0x0001600000047ab9 */ /* 0x000fe40000000800 */
[----:B------:R-:W-:-:S07]  /*0f30*/  IMAD.U32 R22, RZ, RZ, UR4 ;  /* 0x00000004ff167e24 */ /* 0x000fce000f8e00ff */
.L_x_9:
[----:B------:R-:W-:Y:S02]  /*0f40*/  ULDC.64 UR4, c[0x0][0x5a0] ;  /* 0x0001680000047ab9 */ /* 0x000fe40000000a00 */
[----:B------:R-:W-:-:S04]  /*0f50*/  ISETP.NE.U32.AND P0, PT, RZ, UR4, PT ;  /* 0x00000004ff007c0c */ /* 0x000fc8000bf05070 */
[----:B------:R-:W-:-:S13]  /*0f60*/  ISETP.NE.AND.EX P0, PT, RZ, UR5, PT, P0 ;  /* 0x00000005ff007c0c */ /* 0x000fda000bf05300 */
[----:B------:R-:W-:Y:S05]  /*0f70*/  @!P0 BRA `(.L_x_11) ;  /* 0x00000000001c8947 */ /* 0x000fea0003800000 */
[----:B0-----:R-:W0:Y:S02]  /*0f80*/  LDC.64 R4, c[0x0][0x5a0] ;  /* 0x00016800ff047b82 */ /* 0x001e240000000a00 */
[----:B0-----:R-:W2:Y:S02]  /*0f90*/  LDG.E.64 R4, desc[UR36][R4.64] ;  /* 0x0000002404047981 */ /* 0x001ea4000c1e1b00 */
[----:B--2---:R-:W-:-:S04]  /*0fa0*/  ISETP.NE.U32.AND P0, PT, R4, RZ, PT ;  /* 0x000000ff0400720c */ /* 0x004fc80003f05070 */
[----:B------:R-:W-:-:S13]  /*0fb0*/  ISETP.NE.AND.EX P0, PT, R5, RZ, PT, P0 ;  /* 0x000000ff0500720c */ /* 0x000fda0003f05300 */
[----:B------:R-:W-:Y:S05]  /*0fc0*/  @!P0 BRA `(.L_x_11) ;  /* 0x0000000000088947 */ /* 0x000fea0003800000 */
[----:B-1----:R0:W5:Y:S01]  /*0fd0*/  LD.E R23, desc[UR36][R4.64] ;  /* 0x0000002404177980 */ /* 0x002162000c101900 */
[----:B------:R-:W-:Y:S05]  /*0fe0*/  BRA `(.L_x_12) ;  /* 0x0000000000247947 */ /* 0x000fea0003800000 */
.L_x_11:
[----:B------:R-:W-:Y:S02]  /*0ff0*/  ULDC.64 UR4, c[0x0][0x590] ;  /* 0x0001640000047ab9 */ /* 0x000fe40000000a00 */
[----:B------:R-:W-:-:S04]  /*1000*/  ISETP.NE.U32.AND P0, PT, RZ, UR4, PT ;  /* 0x00000004ff007c0c */ /* 0x000fc8000bf05070 */
[----:B------:R-:W-:-:S13]  /*1010*/  ISETP.NE.AND.EX P0, PT, RZ, UR5, PT, P0 ;  /* 0x00000005ff007c0c */ /* 0x000fda000bf05300 */
[----:B------:R-:W-:Y:S05]  /*1020*/  @!P0 BRA `(.L_x_13) ;  /* 0x00000000000c8947 */ /* 0x000fea0003800000 */
[----:B0-----:R-:W1:Y:S02]  /*1030*/  LDC.64 R4, c[0x0][0x590] ;  /* 0x00016400ff047b82 */ /* 0x001e640000000a00 */
[----:B-1----:R1:W5:Y:S01]  /*1040*/  LDG.E R23, desc[UR36][R4.64] ;  /* 0x0000002404177981 */ /* 0x002362000c1e1900 */
[----:B------:R-:W-:Y:S05]  /*1050*/  BRA `(.L_x_12) ;  /* 0x0000000000087947 */ /* 0x000fea0003800000 */
.L_x_13:
[----:B------:R-:W-:Y:S02]  /*1060*/  ULDC UR4, c[0x0][0x584] ;  /* 0x0001610000047ab9 */ /* 0x000fe40000000800 */
[----:B-1----:R-:W-:-:S07]  /*1070*/  IMAD.U32 R23, RZ, RZ, UR4 ;  /* 0x00000004ff177e24 */ /* 0x002fce000f8e00ff */
.L_x_12:
[----:B------:R-:W-:-:S13]  /*1080*/  LOP3.LUT P0, RZ, R0, 0xff, RZ, 0xc0, !PT ;  /* 0x000000ff00ff7812 */ /* 0x000fda000780c0ff */
[----:B------:R-:W-:Y:S05]  /*1090*/  @!P0 EXIT ;  /* 0x000000000000894d */ /* 0x000fea0003800000 */
[----:B------:R-:W-:Y:S01]  /*10a0*/  ULDC UR4, c[0x0][0x28c] ;  /* 0x0000a30000047ab9 */ /* 0x000fe20000000800 */
[----:B------:R-:W-:Y:S01]  /*10b0*/  UMOV UR38, URZ ;  /* 0x0000003f00267c82 */ /* 0x000fe20008000000 */
[----:B------:R-:W-:Y:S01]  /*10c0*/  UIADD3 UR4, UR4, 0x3f, URZ ;  /* 0x0000003f04047890 */ /* 0x000fe2000fffe03f */
[----:B------:R-:W-:-:S03]  /*10d0*/  UMOV UR39, URZ ;  /* 0x0000003f00277c82 */ /* 0x000fc60008000000 */
[----:B------:R-:W-:-:S04]  /*10e0*/  USHF.R.S32.HI UR5, URZ, 0x1f, UR4 ;  /* 0x0000001f3f057899 */ /* 0x000fc80008011404 */
[----:B------:R-:W-:-:S04]  /*10f0*/  ULEA.HI UR5, UR5, UR4, URZ, 0x6 ;  /* 0x0000000405057291 */ /* 0x000fc8000f8f303f */
[----:B------:R-:W-:-:S12]  /*1100*/  USHF.R.S32.HI UR40, URZ, 0x6, UR5 ;  /* 0x000000063f287899 */ /* 0x000fd80008011405 */
.L_x_99:
[----:B------:R-:W-:Y:S01]  /*1110*/  LOP3.LUT R0, R18, 0x80, RZ, 0xc0, !PT ;  /* 0x0000008012007812 */ /* 0x000fe200078ec0ff */
[----:B------:R-:W2:Y:S01]  /*1120*/  S2UR UR7, SR_CgaCtaId ;  /* 0x00000000000779c3 */ /* 0x000ea20000008800 */
[----:B------:R-:W-:Y:S02]  /*1130*/  UMOV UR6, 0x400 ;  /* 0x0000040000067882 */ /* 0x000fe40000000000 */
[----:B------:R-:W-:-:S06]  /*1140*/  SHF.R.U32.HI R0, RZ, 0x7, R0 ;  /* 0x00000007ff007819 */ /* 0x000fcc0000011600 */
[----:B------:R-:W3:Y:S01]  /*1150*/  SHFL.IDX PT, R0, R0, RZ, 0x1f ;  /* 0x00001fff00007589 */ /* 0x000ee200000e0000 */
[----:B--2---:R-:W-:Y:S01]  /*1160*/  ULEA UR6, UR7, UR6, 0x18 ;  /* 0x0000000607067291 */ /* 0x004fe2000f8ec03f */
[----:B---3--:R-:W-:-:S13]  /*1170*/  R2UR UR4, R0 ;  /* 0x00000000000472ca */ /* 0x008fda00000e0000 */
[----:B------:R-:W-:-:S04]  /*1180*/  ULEA.HI UR5, UR4, UR4, URZ, 0x1 ;  /* 0x0000000404057291 */ /* 0x000fc8000f8f083f */
[----:B------:R-:W-:-:S04]  /*1190*/  ULOP3.LUT UR5, UR5, 0xffffe, URZ, 0xc0, !UPT ;  /* 0x000ffffe05057892 */ /* 0x000fc8000f8ec03f */
[----:B------:R-:W-:-:S03]  /*11a0*/  UIADD3 UR5, UR4, -UR5, URZ ;  /* 0x8000000504057290 */ /* 0x000fc6000fffe03f */
[----:B------:R-:W-:Y:S01]  /*11b0*/  ULDC UR4, c[0x0][0x28c] ;  /* 0x0000a30000047ab9 */ /* 0x000fe20000000800 */
[----:B------:R-:W-:Y:S01]  /*11c0*/  ULEA UR5, UR5, UR6, 0xc ;  /* 0x0000000605057291 */ /* 0x000fe2000f8e603f */
[----:B------:R-:W-:-:S03]  /*11d0*/  ISETP.LT.AND P0, PT, RZ, UR4, PT ;  /* 0x00000004ff007c0c */ /* 0x000fc6000bf01270 */
[----:B------:R-:W-:-:S04]  /*11e0*/  UIADD3 UR5, UR5, 0x200, URZ ;  /* 0x0000020005057890 */ /* 0x000fc8000fffe03f */
[----:B------:R-:W-:-:S04]  /*11f0*/  USHF.R.U32.HI UR5, URZ, 0x4, UR5 ;  /* 0x000000043f057899 */ /* 0x000fc80008011605 */
[----:B------:R-:W-:Y:S02]  /*1200*/  ULOP3.LUT UR41, UR5, 0x3fff, URZ, 0xc0, !UPT ;  /* 0x00003fff05297892 */ /* 0x000fe4000f8ec03f */
[----:B0---4-:R-:W-:Y:S10]  /*1210*/  @P0 BRA `(.L_x_14) ;  /* 0x0000000000400947 */ /* 0x011ff40003800000 */
[----:B------:R-:W-:Y:S01]  /*1220*/  MOV R0, 0x0 ;  /* 0x0000000000007802 */ /* 0x000fe20000000f00 */
[----:B------:R-:W-:Y:S01]  /*1230*/  ULDC.64 UR4, c[0x4][0x68] ;  /* 0x01001a0000047ab9 */ /* 0x000fe20000000a00 */
[----:B------:R-:W-:Y:S01]  /*1240*/  ULDC.64 UR6, c[0x4][0x8] ;  /* 0x0100020000067ab9 */ /* 0x000fe20000000a00 */
[----:B01----:R-:W-:Y:S01]  /*1250*/  IMAD.U32 R4, RZ, RZ, UR4 ;  /* 0x00000004ff047e24 */ /* 0x003fe2000f8e00ff */
[----:B------:R0:W1:Y:S01]  /*1260*/  LDC.64 R14, c[0x4][R0] ;  /* 0x01000000000e7b82 */ /* 0x0000620000000a00 */
[----:B------:R-:W-:Y:S01]  /*1270*/  IMAD.U32 R5, RZ, RZ, UR5 ;  /* 0x00000005ff057e24 */ /* 0x000fe2000f8e00ff */
[----:B------:R-:W-:Y:S01]  /*1280*/  ULDC.64 UR4, c[0x4][0x70] ;  /* 0x01001c0000047ab9 */ /* 0x000fe20000000a00 */
[----:B------:R-:W-:Y:S02]  /*1290*/  IMAD.U32 R10, RZ, RZ, UR6 ;  /* 0x00000006ff0a7e24 */ /* 0x000fe4000f8e00ff */
[----:B------:R-:W-:Y:S02]  /*12a0*/  IMAD.U32 R6, RZ, RZ, UR4 ;  /* 0x00000004ff067e24 */ /* 0x000fe4000f8e00ff */
[----:B------:R-:W-:-:S02]  /*12b0*/  IMAD.U32 R7, RZ, RZ, UR5 ;  /* 0x00000005ff077e24 */ /* 0x000fc4000f8e00ff */
[----:B------:R-:W-:Y:S02]  /*12c0*/  IMAD.U32 R11, RZ, RZ, UR7 ;  /* 0x00000007ff0b7e24 */ /* 0x000fe4000f8e00ff */
[----:B------:R-:W-:Y:S02]  /*12d0*/  IMAD.MOV.U32 R8, RZ, RZ, 0x1e1 ;  /* 0x000001e1ff087424 */ /* 0x000fe400078e00ff */
[----:B------:R-:W-:Y:S02]  /*12e0*/  IMAD.MOV.U32 R12, RZ, RZ, 0x1 ;  /* 0x00000001ff0c7424 */ /* 0x000fe400078e00ff */
[----:B0-----:R-:W-:-:S07]  /*12f0*/  IMAD.MOV.U32 R13, RZ, RZ, RZ ;  /* 0x000000ffff0d7224 */ /* 0x001fce00078e00ff */
[----:B------:R-:W-:-:S07]  /*1300*/  LEPC R20, `(.L_x_14) ;  /* 0x000000001014794e */ /* 0x000fce0000000000 */
[----:B-1---5:R-:W-:Y:S05]  /*1310*/  CALL.ABS.NOINC R14 ;  /* 0x000000000e007343 */ /* 0x022fea0003c00000 */
.L_x_14:
[----:B------:R-:W-:-:S04]  /*1320*/  LOP3.LUT R0, R19, 0x1, RZ, 0xfc, !PT ;  /* 0x0000000113007812 */ /* 0x000fc800078efcff */
[----:B------:R-:W-:-:S13]  /*1330*/  ISETP.NE.AND P0, PT, R0, 0x3, PT ;  /* 0x000000030000780c */ /* 0x000fda0003f05270 */
[----:B------:R-:W-:Y:S05]  /*1340*/  @!P0 BRA `(.L_x_15) ;  /* 0x0000000000048947 */ /* 0x000fea0003800000 */
[----:B------:R-:W-:Y:S01]  /*1350*/  BPT.TRAP 0x1 ;  /* 0x000000040000795c */ /* 0x000fe20000300000 */
.L_x_15:
[----:B------:R-:W2:Y:S01]  /*1360*/  S2UR UR5, SR_CgaCtaId ;  /* 0x00000000000579c3 */ /* 0x000ea20000008800 */
[----:B------:R-:W-:Y:S01]  /*1370*/  UMOV UR4, 0x400 ;  /* 0x0000040000047882 */ /* 0x000fe20000000000 */
[----:B------:R-:W-:Y:S02]  /*1380*/  IMAD.U32 R0, RZ, RZ, UR38 ;  /* 0x00000026ff007e24 */ /* 0x000fe4000f8e00ff */
[----:B------:R-:W-:-:S03]  /*1390*/  IMAD.U32 R3, RZ, RZ, UR39 ;  /* 0x00000027ff037e24 */ /* 0x000fc6000f8e00ff */
[----:B------:R-:W-:Y:S01]  /*13a0*/  SHF.L.U32 R0, R0, 0x1f, RZ ;  /* 0x0000001f00007819 */ /* 0x000fe200000006ff */
[----:B--2---:R-:W-:-:S06]  /*13b0*/  ULEA UR4, UR5, UR4, 0x18 ;  /* 0x0000000405047291 */ /* 0x004fcc000f8ec03f */
[----:B------:R-:W-:-:S04]  /*13c0*/  IMAD.U32 R6, RZ, RZ, UR4 ;  /* 0x00000004ff067e24 */ /* 0x000fc8000f8e00ff */
[----:B------:R-:W-:-:S04]  /*13d0*/  IMAD R3, R3, 0x8, R6 ;  /* 0x0000000803037824 */ /* 0x000fc800078e0206 */
[----:B------:R2:W3:Y:S01]  /*13e0*/  SYNCS.PHASECHK.TRANS64.TRYWAIT P1, [R3+URZ], R0 ;  /* 0x00000000030075a7 */ /* 0x0004e2000802017f */
[----:B------:R-:W-:Y:S05]  /*13f0*/  @!P0 BRA `(.L_x_16) ;  /* 0x0000000000048947 */ /* 0x000fea0003800000 */
[----:B------:R-:W-:Y:S01]  /*1400*/  BPT.TRAP 0x1 ;  /* 0x000000040000795c */ /* 0x000fe20000300000 */
.L_x_16:
[----:B---3--:R-:W-:Y:S05]  /*1410*/  @P1 BRA `(.L_x_17) ;  /* 0x0000000000081947 */ /* 0x008fea0003800000 */
[----:B------:R-:W3:Y:S02]  /*1420*/  SYNCS.PHASECHK.TRANS64.TRYWAIT P1, [R3+URZ], R0 ;  /* 0x00000000030075a7 */ /* 0x000ee4000802017f */
[----:B---3--:R-:W-:Y:S05]  /*1430*/  @!P1 BRA `(.L_x_18) ;  /* 0x0000004800809947 */ /* 0x008fea0003800000 */
.L_x_17:
[----:B------:R-:W-:-:S04]  /*1440*/  UISETP.LT.AND UP0, UPT, UR40, 0x1, UPT ;  /* 0x000000012800788c */ /* 0x000fc8000bf01270 */
[----:B------:R-:W-:-:S06]  /*1450*/  USEL UR4, UR40, 0x1, UP0 ;  /* 0x0000000128047887 */ /* 0x000fcc0008000000 */
[----:B--23--:R-:W-:Y:S01]  /*1460*/  IMAD.U32 R0, RZ, RZ, UR4 ;  /* 0x00000004ff007e24 */ /* 0x00cfe2000f8e00ff */
[----:B------:R-:W-:Y:S05]  /*1470*/  WARPSYNC.ALL ;  /* 0x0000000000007948 */ /* 0x000fea0003800000 */
[----:B------:R-:W-:-:S04]  /*1480*/  IADD3 R0, -R0, UR40, RZ ;  /* 0x0000002800007c10 */ /* 0x000fc8000fffe1ff */
[----:B------:R-:W-:Y:S02]  /*1490*/  ISETP.GE.AND P1, PT, R0, 0x1, PT ;  /* 0x000000010000780c */ /* 0x000fe40003f26270 */
[----:B------:R-:W-:Y:S01]  /*14a0*/  R2UR UR4, R6 ;  /* 0x00000000060472ca */ /* 0x000fe200000e0000 */
[----:B------:R-:W-:Y:S01]  /*14b0*/  ULOP3.LUT UR41, UR41, 0x10000, URZ, 0xfc, !UPT ;  /* 0x0001000029297892 */ /* 0x000fe2000f8efc3f */
[----:B------:R-:W-:Y:S01]  /*14c0*/  WARPGROUP.ARRIVE ;  /* 0x00000000000079c5 */ /* 0x000fe20000000000 */
[----:B------:R-:W-:Y:S01]  /*14d0*/  UMOV UR5, 0x80000020 ;  /* 0x8000002000057882 */ /* 0x000fe20000000000 */
[----:B------:R-:W-:-:S09]  /*14e0*/  UMOV UR7, 0x80000020 ;  /* 0x8000002000077882 */ /* 0x000fd20000000000 */
[----:B------:R-:W-:-:S04]  /*14f0*/  UIADD3 UR4, UR4, 0x24200, URZ ;  /* 0x0002420004047890 */ /* 0x000fc8000fffe03f */
[----:B------:R-:W-:-:S04]  /*1500*/  USHF.R.U32.HI UR4, URZ, 0x4, UR4 ;  /* 0x000000043f047899 */ /* 0x000fc80008011604 */
[----:B------:R-:W-:-:S04]  /*1510*/  ULOP3.LUT UR4, UR4, 0x3fff, URZ, 0xc0, !UPT ;  /* 0x00003fff04047892 */ /* 0x000fc8000f8ec03f */
[----:B------:R-:W-:Y:S02]  /*1520*/  ULOP3.LUT UR9, UR4, 0x10000, URZ, 0xfc, !UPT ;  /* 0x0001000004097892 */ /* 0x000fe4000f8efc3f */
[----:B------:R-:W-:Y:S02]  /*1530*/  ULEA UR4, UR39, UR41, 0x9 ;  /* 0x0000002927047291 */ /* 0x000fe4000f8e483f */
[----:B------:R-:W-:-:S09]  /*1540*/  ULEA UR6, UR39, UR9, 0x8 ;  /* 0x0000000927067291 */ /* 0x000fd2000f8e403f */
[----:B------:R-:W-:Y:S01]  /*1550*/  IGMMA.64x64x32.S8.S8 R24, gdesc[UR4], RZ, !UPT, gsb0 ;  /* 0x01e00000041879f1 */ /* 0x000fe2000c0410ff */
[----:B------:R-:W-:Y:S02]  /*1560*/  UIADD3 UR4, UR4, 0x2, URZ ;  /* 0x0000000204047890 */ /* 0x000fe4000fffe03f */
[----:B------:R-:W-:Y:S01]  /*1570*/  UIADD3 UR6, UR6, 0x2, URZ ;  /* 0x0000000206067890 */ /* 0x000fe2000fffe03f */
[----:B------:R-:W-:Y:S01]  /*1580*/  UMOV UR5, 0x80000020 ;  /* 0x8000002000057882 */ /* 0x000fe20000000000 */
[----:B------:R-:W-:Y:S01]  /*1590*/  UMOV UR7, 0x80000020 ;  /* 0x8000002000077882 */ /* 0x000fe20000000000 */
[----:B------:R-:W-:Y:S02]  /*15a0*/  WARPGROUP.DEPBAR.LE gsb0, 0x0 ;  /* 0x00008000000079c5 */ /* 0x000fe40000010000 */
[----:B------:R-:W-:-:S06]  /*15b0*/  WARPGROUP.ARRIVE ;  /* 0x00000000000079c5 */ /* 0x000fcc0000000000 */
[----:B------:R-:W-:Y:S03]  /*15c0*/  IGMMA.64x64x32.S8.S8 R24, gdesc[UR4], R24, gsb0 ;  /* 0x01e00000041879f1 */ /* 0x000fe60008041018 */
[----:B------:R-:W-:Y:S02]  /*15d0*/  WARPGROUP.DEPBAR.LE gsb0, 0x0 ;  /* 0x00008000000079c5 */ /* 0x000fe40000010000 */
[----:B------:R-:W-:Y:S05]  /*15e0*/  @!P1 BRA `(.L_x_19) ;  /* 0x0000000000e09947 */ /* 0x000fea0003800000 */
[----:B------:R-:W-:Y:S02]  /*15f0*/  UIADD3 UR4, UR39, 0x1, URZ ;  /* 0x0000000127047890 */ /* 0x000fe4000fffe03f */
[----:B------:R-:W-:Y:S02]  /*1600*/  IMAD.U32 R3, RZ, RZ, UR39 ;  /* 0x00000027ff037e24 */ /* 0x000fe4000f8e00ff */
[----:B------:R-:W-:-:S04]  /*1610*/  UISETP.NE.AND UP0, UPT, UR4, 0x12, UPT ;  /* 0x000000120400788c */ /* 0x000fc8000bf05270 */
[----:B------:R-:W-:Y:S02]  /*1620*/  USEL UR5, URZ, 0x1, UP0 ;  /* 0x000000013f057887 */ /* 0x000fe40008000000 */
[----:B------:R-:W-:Y:S02]  /*1630*/  USEL UR8, UR4, URZ, UP0 ;  /* 0x0000003f04087287 */ /* 0x000fe40008000000 */
[----:B------:R-:W-:-:S06]  /*1640*/  ULOP3.LUT UR5, UR38, UR5, URZ, 0x3c, !UPT ;  /* 0x0000000526057292 */ /* 0x000fcc000f8e3c3f */
[----:B------:R-:W-:-:S07]  /*1650*/  IMAD.U32 R7, RZ, RZ, UR5 ;  /* 0x00000005ff077e24 */ /* 0x000fce000f8e00ff */
.L_x_26:
[----:B------:R-:W-:Y:S05]  /*1660*/  @!P0 BRA `(.L_x_20) ;  /* 0x0000000000048947 */ /* 0x000fea0003800000 */
[----:B------:R-:W-:Y:S01]  /*1670*/  BPT.TRAP 0x1 ;  /* 0x000000040000795c */ /* 0x000fe20000300000 */
.L_x_20:
[----:B------:R-:W2:Y:S01]  /*1680*/  S2UR UR5, SR_CgaCtaId ;  /* 0x00000000000579c3 */ /* 0x000ea20000008800 */
[----:B------:R-:W-:Y:S01]  /*1690*/  UMOV UR4, 0x400 ;  /* 0x0000040000047882 */ /* 0x000fe20000000000 */
[----:B01----:R-:W-:Y:S01]  /*16a0*/  IMAD.U32 R5, RZ, RZ, UR8 ;  /* 0x00000008ff057e24 */ /* 0x003fe2000f8e00ff */
[----:B------:R-:W-:Y:S01]  /*16b0*/  SHF.L.U32 R4, R7, 0x1f, RZ ;  /* 0x0000001f07047819 */ /* 0x000fe200000006ff */
[----:B--2---:R-:W-:-:S06]  /*16c0*/  ULEA UR4, UR5, UR4, 0x18 ;  /* 0x0000000405047291 */ /* 0x004fcc000f8ec03f */
[----:B------:R-:W-:-:S04]  /*16d0*/  IMAD.U32 R6, RZ, RZ, UR4 ;  /* 0x00000004ff067e24 */ /* 0x000fc8000f8e00ff */
[----:B------:R-:W-:-:S04]  /*16e0*/  IMAD R5, R5, 0x8, R6 ;  /* 0x0000000805057824 */ /* 0x000fc800078e0206 */
[----:B------:R0:W1:Y:S01]  /*16f0*/  SYNCS.PHASECHK.TRANS64.TRYWAIT P1, [R5+URZ], R4 ;  /* 0x00000004050075a7 */ /* 0x000062000802017f */
[----:B------:R-:W-:Y:S05]  /*1700*/  @!P0 BRA `(.L_x_21) ;  /* 0x0000000000048947 */ /* 0x000fea0003800000 */
[----:B------:R-:W-:Y:S01]  /*1710*/  BPT.TRAP 0x1 ;  /* 0x000000040000795c */ /* 0x000fe20000300000 */
.L_x_21:
[----:B-1----:R-:W-:Y:S05]  /*1720*/  @P1 BRA `(.L_x_22) ;  /* 0x0000000000081947 */ /* 0x002fea0003800000 */
[----:B------:R-:W1:Y:S02]  /*1730*/  SYNCS.PHASECHK.TRANS64.TRYWAIT P1, [R5+URZ], R4 ;  /* 0x00000004050075a7 */ /* 0x000e64000802017f */
[----:B-1----:R-:W-:Y:S05]  /*1740*/  @!P1 BRA `(.L_x_23) ;  /* 0x0000004400d09947 */ /* 0x002fea0003800000 */
.L_x_22:
[----:B------:R-:W-:Y:S01]  /*1750*/  ULEA UR4, UR8, UR41, 0x9 ;  /* 0x0000002908047291 */ /* 0x000fe2000f8e483f */
[----:B------:R-:W-:Y:S01]  /*1760*/  WARPGROUP.ARRIVE ;  /* 0x00000000000079c5 */ /* 0x000fe20000000000 */
[----:B------:R-:W-:Y:S01]  /*1770*/  ULEA UR6, UR8, UR9, 0x8 ;  /* 0x0000000908067291 */ /* 0x000fe2000f8e403f */
[----:B------:R-:W-:Y:S01]  /*1780*/  UMOV UR5, 0x80000020 ;  /* 0x8000002000057882 */ /* 0x000fe20000000000 */
[----:B------:R-:W-:-:S07]  /*1790*/  UMOV UR7, 0x80000020 ;  /* 0x8000002000077882 */ /* 0x000fce0000000000 */
[----:B------:R-:W-:Y:S01]  /*17a0*/  IGMMA.64x64x32.S8.S8 R24, gdesc[UR4], R24, gsb0 ;  /* 0x01e00000041879f1 */ /* 0x000fe20008041018 */
        /* <DEDUP_REMOVED lines=9> */
[----:B------:R-:W-:Y:S01]  /*1840*/  BPT.TRAP 0x1 ;  /* 0x000000040000795c */ /* 0x000fe20000300000 */
.L_x_24:
[----:B01----:R-:W-:Y:S01]  /*1850*/  IMAD R4, R3, 0x8, R6 ;  /* 0x0000000803047824 */ /* 0x003fe200078e0206 */
[----:B------:R-:W-:-:S03]  /*1860*/  ISETP.GT.U32.AND P1, PT, R19, 0x1, PT ;  /* 0x000000011300780c */ /* 0x000fc60003f24070 */
[----:B------:R-:W-:-:S05]  /*1870*/  VIADD R4, R4, 0x90 ;  /* 0x0000009004047836 */ /* 0x000fca0000000000 */
[----:B------:R-:W-:-:S04]  /*1880*/  PRMT R4, RZ, 0x654, R4 ;  /* 0x00000654ff047816 */ /* 0x000fc80000000004 */
[----:B------:R0:W-:Y:S01]  /*1890*/  SYNCS.ARRIVE.TRANS64.RED.A1T0 RZ, [R4+URZ], RZ ;  /* 0x000000ff04ff79a7 */ /* 0x0001e2000810043f */
[----:B------:R-:W-:Y:S05]  /*18a0*/  @P1 BRA `(.L_x_25) ;  /* 0x0000000000041947 */ /* 0x000fea0003800000 */
[----:B------:R-:W-:Y:S01]  /*18b0*/  BPT.TRAP 0x1 ;  /* 0x000000040000795c */ /* 0x000fe20000300000 */
.L_x_25:
[----:B------:R-:W-:Y:S01]  /*18c0*/  UIADD3 UR8, UR8, 0x1, URZ ;  /* 0x0000000108087890 */ /* 0x000fe2000fffe03f */
[C---:B------:R-:W-:Y:S01]  /*18d0*/  ISETP.GT.AND P2, PT, R0.reuse, 0x1, PT ;  /* 0x000000010000780c */ /* 0x040fe20003f44270 */
[----:B------:R-:W-:Y:S02]  /*18e0*/  VIADD R3, R3, 0x1 ;  /* 0x0000000103037836 */ /* 0x000fe40000000000 */
[----:B------:R-:W-:Y:S01]  /*18f0*/  UISETP.NE.AND UP0, UPT, UR8, 0x12, UPT ;  /* 0x000000120800788c */ /* 0x000fe2000bf05270 */
[----:B------:R-:W-:Y:S02]  /*1900*/  VIADD R0, R0, 0xffffffff ;  /* 0xffffffff00007836 */ /* 0x000fe40000000000 */
[C---:B------:R-:W-:Y:S01]  /*1910*/  ISETP.NE.AND P1, PT, R3.reuse, 0x12, PT ;  /* 0x000000120300780c */ /* 0x040fe20003f25270 */
[----:B------:R-:W-:Y:S02]  /*1920*/  USEL UR4, URZ, 0x1, UP0 ;  /* 0x000000013f047887 */ /* 0x000fe40008000000 */
[----:B------:R-:W-:Y:S01]  /*1930*/  USEL UR8, UR8, URZ, UP0 ;  /* 0x0000003f08087287 */ /* 0x000fe20008000000 */
[----:B------:R-:W-:-:S03]  /*1940*/  SEL R3, R3, RZ, P1 ;  /* 0x000000ff03037207 */ /* 0x000fc60000800000 */
[----:B------:R-:W-:Y:S01]  /*1950*/  LOP3.LUT R7, R7, UR4, RZ, 0x3c, !PT ;  /* 0x0000000407077c12 */ /* 0x000fe2000f8e3cff */
[----:B------:R-:W-:Y:S07]  /*1960*/  @P2 BRA `(.L_x_26) ;  /* 0xfffffffc003c2947 */ /* 0x000fee000383ffff */
.L_x_19:
[----:B------:R-:W2:Y:S02]  /*1970*/  LDC R0, c[0x0][0x28c] ;  /* 0x0000a300ff007b82 */ /* 0x000ea40000000800 */
[----:B--2---:R-:W-:-:S13]  /*1980*/  ISETP.GE.AND P1, PT, R0, 0x1, PT ;  /* 0x000000010000780c */ /* 0x004fda0003f26270 */
[----:B------:R-:W-:Y:S05]  /*1990*/  @!P1 BRA `(.L_x_27) ;  /* 0x0000000000409947 */ /* 0x000fea0003800000 */
[----:B------:R-:W-:Y:S05]  /*19a0*/  @!P0 BRA `(.L_x_28) ;  /* 0x0000000000048947 */ /* 0x000fea0003800000 */
[----:B------:R-:W-:Y:S01]  /*19b0*/  BPT.TRAP 0x1 ;  /* 0x000000040000795c */ /* 0x000fe20000300000 */
.L_x_28:
[----:B------:R-:W-:Y:S01]  /*19c0*/  UISETP.LT.AND UP0, UPT, UR40, 0x1, UPT ;  /* 0x000000012800788c */ /* 0x000fe2000bf01270 */
[----:B------:R-:W-:-:S03]  /*19d0*/  ISETP.GT.U32.AND P0, PT, R19, 0x1, PT ;  /* 0x000000011300780c */ /* 0x000fc60003f04070 */
[----:B------:R-:W-:-:S04]  /*19e0*/  USEL UR6, UR40, 0x1, UP0 ;  /* 0x0000000128067887 */ /* 0x000fc80008000000 */
[----:B------:R-:W-:-:S04]  /*19f0*/  UIADD3 UR6, UR39, UR40, -UR6 ;  /* 0x0000002827067290 */ /* 0x000fc8000fffe806 */
[----:B------:R-:W-:-:S04]  /*1a00*/  UIMAD.WIDE.U32 UR4, UR6, 0x38e38e39, URZ ;  /* 0x38e38e39060478a5 */ /* 0x000fc8000f8e003f */
[----:B------:R-:W-:-:S04]  /*1a10*/  USHF.R.U32.HI UR4, URZ, 0x2, UR5 ;  /* 0x000000023f047899 */ /* 0x000fc80008011605 */
[----:B------:R-:W-:-:S06]  /*1a20*/  UIMAD UR6, UR4, -0x12, UR6 ;  /* 0xffffffee040678a4 */ /* 0x000fcc000f8e0206 */
[----:B------:R-:W-:-:S04]  /*1a30*/  IMAD.U32 R3, RZ, RZ, UR6 ;  /* 0x00000006ff037e24 */ /* 0x000fc8000f8e00ff */
[----:B------:R-:W-:-:S04]  /*1a40*/  IMAD R0, R3, 0x8, R6 ;  /* 0x0000000803007824 */ /* 0x000fc800078e0206 */
[----:B------:R-:W-:-:S05]  /*1a50*/  VIADD R0, R0, 0x90 ;  /* 0x0000009000007836 */ /* 0x000fca0000000000 */
[----:B------:R-:W-:-:S04]  /*1a60*/  PRMT R0, RZ, 0x654, R0 ;  /* 0x00000654ff007816 */ /* 0x000fc80000000000 */
[----:B------:R2:W-:Y:S01]  /*1a70*/  SYNCS.ARRIVE.TRANS64.RED.A1T0 RZ, [R0+URZ], RZ ;  /* 0x000000ff00ff79a7 */ /* 0x0005e2000810043f */
[----:B------:R-:W-:Y:S05]  /*1a80*/  @P0 BRA `(.L_x_27) ;  /* 0x0000000000040947 */ /* 0x000fea0003800000 */
[----:B------:R-:W-:Y:S01]  /*1a90*/  BPT.TRAP 0x1 ;  /* 0x000000040000795c */ /* 0x000fe20000300000 */
.L_x_27:
[----:B------:R-:W3:Y:S01]  /*1aa0*/  LDC R8, c[0x0][0x288] ;  /* 0x0000a200ff087b82 */ /* 0x000ee20000000800 */
[----:B01----:R-:W-:Y:S01]  /*1ab0*/  LOP3.LUT R4, R18, 0x60, RZ, 0xc0, !PT ;  /* 0x0000006012047812 */ /* 0x003fe200078ec0ff */
[----:B------:R-:W-:Y:S01]  /*1ac0*/  IMAD.SHL.U32 R7, R58, 0x40, RZ ;  /* 0x000000403a077824 */ /* 0x000fe200078e00ff */
[----:B------:R-:W-:Y:S01]  /*1ad0*/  UIADD3 UR39, UR40, UR39, URZ ;  /* 0x0000002728277290 */ /* 0x000fe2000fffe03f */
[----:B--2---:R-:W-:Y:S01]  /*1ae0*/  SHF.R.U32.HI R0, RZ, 0x2, R18 ;  /* 0x00000002ff007819 */ /* 0x004fe20000011612 */
[----:B------:R-:W-:Y:S01]  /*1af0*/  IMAD.SHL.U32 R13, R57, 0x80, RZ ;  /* 0x00000080390d7824 */ /* 0x000fe200078e00ff */
[----:B------:R-:W-:Y:S01]  /*1b00*/  SHF.R.U32.HI R6, RZ, 0x1, R4 ;  /* 0x00000001ff067819 */ /* 0x000fe20000011604 */
[----:B------:R-:W-:Y:S01]  /*1b10*/  UISETP.GT.U32.AND UP0, UPT, UR39, 0x11, UPT ;  /* 0x000000112700788c */ /* 0x000fe2000bf04070 */
[----:B------:R-:W-:Y:S01]  /*1b20*/  LOP3.LUT R4, R18, 0x3, RZ, 0xc0, !PT ;  /* 0x0000000312047812 */ /* 0x000fe200078ec0ff */
[----:B------:R-:W-:Y:S01]  /*1b30*/  ULDC UR7, c[0x0][0x284] ;  /* 0x0000a10000077ab9 */ /* 0x000fe20000000800 */
[----:B------:R-:W-:Y:S01]  /*1b40*/  SHF.R.U32.HI R5, RZ, 0x7, R18 ;  /* 0x00000007ff057819 */ /* 0x000fe20000011612 */
[----:B------:R-:W-:Y:S01]  /*1b50*/  UISETP.LT.U32.AND UP0, UPT, UR40, 0x12, UP0 ;  /* 0x000000122800788c */ /* 0x000fe20008701070 */
[----:B------:R-:W-:Y:S01]  /*1b60*/  LOP3.LUT R3, R0, 0x7, RZ, 0xc0, !PT ;  /* 0x0000000700037812 */ /* 0x000fe200078ec0ff */
[----:B------:R-:W-:Y:S01]  /*1b70*/  UISETP.GE.U32.AND UP1, UPT, UR40, 0x12, UPT ;  /* 0x000000122800788c */ /* 0x000fe2000bf26070 */
[----:B------:R-:W-:Y:S01]  /*1b80*/  LOP3.LUT R0, R5, 0x1, RZ, 0xc0, !PT ;  /* 0x0000000105007812 */ /* 0x000fe200078ec0ff */
[----:B------:R-:W-:Y:S01]  /*1b90*/  ULDC.64 UR8, c[0x0][0x5d0] ;  /* 0x0001740000087ab9 */ /* 0x000fe20000000a00 */
[----:B------:R-:W-:Y:S01]  /*1ba0*/  SHF.R.S32.HI R14, RZ, 0x1f, R59 ;  /* 0x0000001fff0e7819 */ /* 0x000fe2000001143b */
[----:B------:R-:W-:Y:S01]  /*1bb0*/  UIMAD.WIDE.U32 UR4, UR39, 0x38e38e39, URZ ;  /* 0x38e38e39270478a5 */ /* 0x000fe2000f8e003f */
[----:B------:R-:W-:Y:S01]  /*1bc0*/  IADD3 R5, RZ, -R6, -R3 ;  /* 0x80000006ff057210 */ /* 0x000fe20007ffe803 */
[----:B------:R-:W-:Y:S01]  /*1bd0*/  IMAD.SHL.U32 R10, R0, 0x40, RZ ;  /* 0x00000040000a7824 */ /* 0x000fe200078e00ff */
[----:B------:R-:W-:-:S02]  /*1be0*/  USEL UR6, URZ, 0x1, !UP0 ;  /* 0x000000013f067887 */ /* 0x000fc4000c000000 */
[----:B------:R-:W-:Y:S01]  /*1bf0*/  USHF.R.U32.HI UR4, URZ, 0x2, UR5 ;  /* 0x000000023f047899 */ /* 0x000fe20008011605 */
[----:B------:R-:W-:Y:S01]  /*1c00*/  IMAD R0, R0, -0x40, R5 ;  /* 0xffffffc000007824 */ /* 0x000fe200078e0205 */
[----:B---3--:R-:W-:Y:S01]  /*1c10*/  ISETP.GE.AND P0, PT, R7, R8, PT ;  /* 0x000000080700720c */ /* 0x008fe20003f06270 */
[----:B------:R-:W-:Y:S01]  /*1c20*/  IMAD R12, R4, -0x2, R8 ;  /* 0xfffffffe040c7824 */ /* 0x000fe200078e0208 */
[----:B------:R-:W-:Y:S01]  /*1c30*/  ULOP3.LUT UR38, UR38, UR6, URZ, 0x3c, !UPT ;  /* 0x0000000626267292 */ /* 0x000fe2000f8e3c3f */
[----:B------:R-:W-:Y:S01]  /*1c40*/  IMAD.SHL.U32 R8, R18, 0x2, RZ ;  /* 0x0000000212087824 */ /* 0x000fe200078e00ff */
[----:B------:R-:W-:Y:S01]  /*1c50*/  ISETP.GE.OR P0, PT, R13, UR7, P0 ;  /* 0x000000070d007c0c */ /* 0x000fe20008706670 */
[----:B------:R-:W-:Y:S01]  /*1c60*/  IMAD R4, R14, UR8, RZ ;  /* 0x000000080e047c24 */ /* 0x000fe2000f8e02ff */
[----:B------:R-:W-:Y:S01]  /*1c70*/  LOP3.LUT R3, R10, 0x40, R3, 0xe2, !PT ;  /* 0x000000400a037812 */ /* 0x000fe200078ee203 */
[----:B------:R-:W-:Y:S01]  /*1c80*/  IMAD.WIDE R10, R57, 0x80, RZ ;  /* 0x00000080390a7825 */ /* 0x000fe200078e02ff */
[----:B------:R-:W-:Y:S01]  /*1c90*/  LOP3.LUT R8, R7, 0x6, R8, 0xf8, !PT ;  /* 0x0000000607087812 */ /* 0x000fe200078ef808 */
[----:B------:R-:W-:Y:S01]  /*1ca0*/  UIMAD UR39, UR4, -0x12, UR39 ;  /* 0xffffffee042778a4 */ /* 0x000fe2000f8e0227 */
[----:B------:R-:W-:Y:S01]  /*1cb0*/  IADD3 R20, -R13, UR7, R0 ;  /* 0x000000070d147c10 */ /* 0x000fe2000fffe100 */
[----:B------:R-:W-:Y:S01]  /*1cc0*/  IMAD R15, R59, UR9, R4 ;  /* 0x000000093b0f7c24 */ /* 0x000fe2000f8e0204 */
[----:B------:R-:W-:Y:S01]  /*1cd0*/  SHF.R.S32.HI R9, RZ, 0x1f, R8 ;  /* 0x0000001fff097819 */ /* 0x000fe20000011408 */
[----:B------:R-:W-:Y:S01]  /*1ce0*/  @UP1 ULOP3.LUT UR38, UR38, 0x1, UR4, 0x78, !UPT ;  /* 0x0000000126261892 */ /* 0x000fe2000f8e7804 */
[----:B------:R-:W-:Y:S01]  /*1cf0*/  LOP3.LUT R65, R10, R3, R6, 0xfe, !PT ;  /* 0x000000030a417212 */ /* 0x000fe200078efe06 */
[----:B------:R-:W-:-:S02]  /*1d00*/  IMAD.IADD R58, R12, 0x1, -R7 ;  /* 0x000000010c3a7824 */ /* 0x000fc400078e0a07 */
[----:B------:R-:W-:-:S04]  /*1d10*/  IMAD.WIDE.U32 R4, R59, UR8, R8 ;  /* 0x000000083b047c25 */ /* 0x000fc8000f8e0008 */
[----:B------:R-:W-:Y:S02]  /*1d20*/  IMAD.IADD R5, R5, 0x1, R15 ;  /* 0x0000000105057824 */ /* 0x000fe400078e020f */
[----:B------:R-:W-:Y:S01]  /*1d30*/  IMAD.MOV.U32 R57, RZ, RZ, -0x1 ;  /* 0xffffffffff397424 */ /* 0x000fe200078e00ff */
[----:B------:R-:W-:Y:S06]  /*1d40*/  @P0 BRA `(.L_x_29) ;  /* 0x0000001c00100947 */ /* 0x000fec0003800000 */
[----:B------:R-:W0:Y:S01]  /*1d50*/  LDC.64 R12, c[0x0][0x5c8] ;  /* 0x00017200ff0c7b82 */ /* 0x000e220000000a00 */
[----:B------:R-:W-:Y:S01]  /*1d60*/  ULDC.64 UR4, c[0x0][0x5c0] ;  /* 0x0001700000047ab9 */ /* 0x000fe20000000a00 */
[----:B------:R-:W-:Y:S01]  /*1d70*/  BSSY B0, `(.L_x_29) ;  /* 0x00001c1000007945 */ /* 0x000fe20003800000 */
[-C--:B0-----:R-:W-:Y:S02]  /*1d80*/  IMAD R0, R11, R12.reuse, RZ ;  /* 0x0000000c0b007224 */ /* 0x081fe400078e02ff */
[----:B------:R-:W-:-:S04]  /*1d90*/  IMAD.WIDE.U32 R4, R65, R12, R4 ;  /* 0x0000000c41047225 */ /* 0x000fc800078e0004 */
[----:B------:R-:W-:Y:S01]  /*1da0*/  IMAD R3, R65, R13, R0 ;  /* 0x0000000d41037224 */ /* 0x000fe200078e0200 */
[----:B------:R-:W-:-:S03]  /*1db0*/  IADD3 R6, P0, R4, UR4, RZ ;  /* 0x0000000404067c10 */ /* 0x000fc6000ff1e0ff */
[----:B------:R-:W-:Y:S01]  /*1dc0*/  IMAD.IADD R3, R5, 0x1, R3 ;  /* 0x0000000105037824 */ /* 0x000fe200078e0203 */
[----:B------:R-:W-:-:S04]  /*1dd0*/  LEA R4, P1, R12, R6, 0x3 ;  /* 0x000000060c047211 */ /* 0x000fc800078218ff */
[----:B------:R-:W-:Y:S02]  /*1de0*/  IADD3.X R7, R3, UR5, RZ, P0, !PT ;  /* 0x0000000503077c10 */ /* 0x000fe400087fe4ff */
[----:B-----5:R-:W-:Y:S02]  /*1df0*/  ISETP.NE.AND P0, PT, R23, RZ, PT ;  /* 0x000000ff1700720c */ /* 0x020fe40003f05270 */
[----:B------:R-:W-:-:S11]  /*1e00*/  LEA.HI.X R5, R12, R7, R13, 0x3, P1 ;  /* 0x000000070c057211 */ /* 0x000fd600008f1c0d */
[----:B------:R-:W-:Y:S05]  /*1e10*/  @!P0 BRA `(.L_x_30) ;  /* 0x0000001400188947 */ /* 0x000fea0003800000 */
[----:B------:R-:W0:Y:S01]  /*1e20*/  LDC.64 R60, c[0x0][0x5b0] ;  /* 0x00016c00ff3c7b82 */ /* 0x000e220000000a00 */
[----:B------:R-:W-:Y:S01]  /*1e30*/  ULDC.64 UR4, c[0x0][0x5b8] ;  /* 0x00016e0000047ab9 */ /* 0x000fe20000000a00 */
[----:B------:R-:W-:Y:S01]  /*1e40*/  ISETP.GE.AND P3, PT, R58, 0x1, PT ;  /* 0x000000013a00780c */ /* 0x000fe20003f66270 */
[----:B------:R-:W-:Y:S01]  /*1e50*/  IMAD R0, R14, UR4, RZ ;  /* 0x000000040e007c24 */ /* 0x000fe2000f8e02ff */
[----:B------:R-:W-:Y:S01]  /*1e60*/  BSSY B1, `(.L_x_31) ;  /* 0x000000e000017945 */ /* 0x000fe20003800000 */
[C---:B------:R-:W-:Y:S01]  /*1e70*/  IMAD.WIDE.U32 R14, R59.reuse, UR4, R8 ;  /* 0x000000043b0e7c25 */ /* 0x040fe2000f8e0008 */
[----:B------:R-:W-:Y:S02]  /*1e80*/  ISETP.LT.OR P1, PT, R20, 0x1, !P3 ;  /* 0x000000011400780c */ /* 0x000fe40005f21670 */
[----:B------:R-:W1:Y:S01]  /*1e90*/  LDC.64 R62, c[0x0][0x5a8] ;  /* 0x00016a00ff3e7b82 */ /* 0x000e620000000a00 */
[----:B------:R-:W-:Y:S02]  /*1ea0*/  IMAD R13, R59, UR5, R0 ;  /* 0x000000053b0d7c24 */ /* 0x000fe4000f8e0200 */
[----:B------:R-:W-:-:S02]  /*1eb0*/  IMAD.MOV.U32 R12, RZ, RZ, R14 ;  /* 0x000000ffff0c7224 */ /* 0x000fc400078e000e */
[----:B------:R-:W-:Y:S02]  /*1ec0*/  IMAD.IADD R13, R15, 0x1, R13 ;  /* 0x000000010f0d7824 */ /* 0x000fe400078e020d */
[-C--:B0-----:R-:W-:Y:S02]  /*1ed0*/  IMAD R10, R11, R60.reuse, RZ ;  /* 0x0000003c0b0a7224 */ /* 0x081fe400078e02ff */
[----:B------:R-:W-:-:S04]  /*1ee0*/  IMAD.WIDE.U32 R8, R65, R60, R12 ;  /* 0x0000003c41087225 */ /* 0x000fc800078e000c */
[----:B------:R-:W-:Y:S01]  /*1ef0*/  IMAD R21, R65, R61, R10 ;  /* 0x0000003d41157224 */ /* 0x000fe200078e020a */
[----:B-1----:R-:W-:-:S04]  /*1f00*/  IADD3 R8, P0, R8, R62, RZ ;  /* 0x0000003e08087210 */ /* 0x002fc80007f1e0ff */
[----:B------:R-:W-:Y:S01]  /*1f10*/  IADD3.X R9, R63, R9, R21, P0, !PT ;  /* 0x000000093f097210 */ /* 0x000fe200007fe415 */
[----:B------:R-:W-:Y:S08]  /*1f20*/  @P1 BRA `(.L_x_32) ;  /* 0x0000000000041947 */ /* 0x000ff00003800000 */
[----:B------:R0:W5:Y:S02]  /*1f30*/  LDG.E.U8 R56, desc[UR36][R8.64] ;  /* 0x0000002408387981 */ /* 0x000164000c1e1100 */
.L_x_32:
[----:B------:R-:W-:Y:S05]  /*1f40*/  BSYNC B1 ;  /* 0x0000000000017941 */ /* 0x000fea0003800000 */
.L_x_31:
[----:B-----5:R-:W-:Y:S01]  /*1f50*/  LOP3.LUT R0, R56, 0xffff, RZ, 0xc0, !PT ;  /* 0x0000ffff38007812 */ /* 0x020fe200078ec0ff */
[----:B------:R-:W-:Y:S01]  /*1f60*/  IMAD.SHL.U32 R10, R60, 0x8, RZ ;  /* 0x000000083c0a7824 */ /* 0x000fe200078e00ff */
[----:B------:R-:W-:Y:S01]  /*1f70*/  ISETP.GE.AND P2, PT, R58, 0x2, PT ;  /* 0x000000023a00780c */ /* 0x000fe20003f46270 */
[----:B------:R-:W-:Y:S01]  /*1f80*/  BSSY B1, `(.L_x_33) ;  /* 0x000000e000017945 */ /* 0x000fe20003800000 */
[----:B------:R-:W-:Y:S02]  /*1f90*/  PRMT R0, R0, 0x8880, RZ ;  /* 0x0000888000007816 */ /* 0x000fe400000000ff */
[----:B------:R-:W-:Y:S02]  /*1fa0*/  ISETP.LT.OR P0, PT, R20, 0x1, !P2 ;  /* 0x000000011400780c */ /* 0x000fe40005701670 */
[----:B------:R-:W-:Y:S01]  /*1fb0*/  SHF.L.U64.HI R11, R60, 0x3, R61 ;  /* 0x000000033c0b7819 */ /* 0x000fe2000001023d */
[----:B------:R-:W-:-:S04]  /*1fc0*/  IMAD R3, R0, R23, RZ ;  /* 0x0000001700037224 */ /* 0x000fc800078e02ff */
[----:B------:R-:W-:Y:S02]  /*1fd0*/  @!P1 IMAD R15, R24, R22, R3 ;  /* 0x00000016180f9224 */ /* 0x000fe400078e0203 */
[----:B------:R-:W-:-:S03]  /*1fe0*/  IMAD.WIDE.U32 R10, R65, R60, R10 ;  /* 0x0000003c410a7225 */ /* 0x000fc600078e000a */
[----:B------:R1:W-:Y:S01]  /*1ff0*/  @!P1 STG.E.U8 desc[UR36][R6.64], R15 ;  /* 0x0000000f06009986 */ /* 0x0003e2000c101124 */
[----:B------:R-:W-:Y:S01]  /*2000*/  IADD3 R10, P4, P5, R14, R62, R10 ;  /* 0x0000003e0e0a7210 */ /* 0x000fe20007d9e00a */
[----:B------:R-:W-:Y:S01]  /*2010*/  IMAD.IADD R14, R21, 0x1, R11 ;  /* 0x00000001150e7824 */ /* 0x000fe200078e020b */
[----:B------:R-:W-:Y:S11]  /*2020*/  @P0 BRA `(.L_x_34) ;  /* 0x00000000000c0947 */ /* 0x000ff60003800000 */
[----:B------:R-:W2:Y:S02]  /*2030*/  LDG.E.U8 R56, desc[UR36][R8.64+0x1] ;  /* 0x0000012408387981 */ /* 0x000ea4000c1e1100 */
[----:B--2---:R-:W-:-:S05]  /*2040*/  PRMT R0, R56, 0x8880, RZ ;  /* 0x0000888038007816 */ /* 0x004fca00000000ff */
[----:B------:R-:W-:-:S07]  /*2050*/  IMAD R3, R0, R23, RZ ;  /* 0x0000001700037224 */ /* 0x000fce00078e02ff */
.L_x_34:
[----:B------:R-:W-:Y:S05]  /*2060*/  BSYNC B1 ;  /* 0x0000000000017941 */ /* 0x000fea0003800000 */
.L_x_33:
[----:B------:R-:W-:Y:S01]  /*2070*/  ISETP.LT.OR P3, PT, R20, 0x9, !P3 ;  /* 0x000000091400780c */ /* 0x000fe20005f61670 */
[----:B------:R-:W-:Y:S01]  /*2080*/  @!P0 IMAD R25, R25, R22, R3 ;  /* 0x0000001619198224 */ /* 0x000fe200078e0203 */
[C---:B------:R-:W-:Y:S01]  /*2090*/  ISETP.GE.AND P1, PT, R58.reuse, 0x9, PT ;  /* 0x000000093a00780c */ /* 0x040fe20003f26270 */
[----:B------:R-:W-:Y:S01]  /*20a0*/  BSSY B1, `(.L_x_35) ;  /* 0x000000b000017945 */ /* 0x000fe20003800000 */
[----:B------:R-:W-:Y:S02]  /*20b0*/  IADD3.X R11, R13, R63, R14, P4, P5 ;  /* 0x0000003f0d0b7210 */ /* 0x000fe400027ea40e */
[----:B------:R2:W-:Y:S01]  /*20c0*/  @!P0 STG.E.U8 desc[UR36][R6.64+0x1], R25 ;  /* 0x0000011906008986 */ /* 0x0005e2000c101124 */
[----:B------:R-:W-:Y:S02]  /*20d0*/  ISETP.GE.AND P0, PT, R58, 0xa, PT ;  /* 0x0000000a3a00780c */ /* 0x000fe40003f06270 */
[C---:B------:R-:W-:Y:S02]  /*20e0*/  ISETP.LT.OR P2, PT, R20.reuse, 0x9, !P2 ;  /* 0x000000091400780c */ /* 0x040fe40005741670 */
[----:B------:R-:W-:-:S02]  /*20f0*/  ISETP.LT.OR P5, PT, R20, 0x1, !P1 ;  /* 0x000000011400780c */ /* 0x000fc40004fa1670 */
[----:B------:R-:W-:Y:S01]  /*2100*/  ISETP.LT.OR P4, PT, R20, 0x1, !P0 ;  /* 0x000000011400780c */ /* 0x000fe20004781670 */
[----:B------:R-:W-:-:S12]  /*2110*/  @P3 BRA `(.L_x_36) ;  /* 0x00000000000c3947 */ /* 0x000fd80003800000 */
[----:B------:R-:W3:Y:S02]  /*2120*/  LDG.E.U8 R56, desc[UR36][R10.64] ;  /* 0x000000240a387981 */ /* 0x000ee4000c1e1100 */
[----:B---3--:R-:W-:-:S05]  /*2130*/  PRMT R0, R56, 0x8880, RZ ;  /* 0x0000888038007816 */ /* 0x008fca00000000ff */
[----:B------:R-:W-:-:S07]  /*2140*/  IMAD R3, R0, R23, RZ ;  /* 0x0000001700037224 */ /* 0x000fce00078e02ff */
.L_x_36:
[----:B------:R-:W-:Y:S05]  /*2150*/  BSYNC B1 ;  /* 0x0000000000017941 */ /* 0x000fea0003800000 */
.L_x_35:
[----:B------:R-:W-:Y:S01]  /*2160*/  @!P3 IMAD R13, R26, R22, R3 ;  /* 0x000000161a0db224 */ /* 0x000fe200078e0203 */
[----:B------:R-:W-:Y:S04]  /*2170*/  BSSY B1, `(.L_x_37) ;  /* 0x0000006000017945 */ /* 0x000fe80003800000 */
[----:B------:R3:W-:Y:S01]  /*2180*/  @!P3 STG.E.U8 desc[UR36][R4.64], R13 ;  /* 0x0000000d0400b986 */ /* 0x0007e2000c101124 */
[----:B------:R-:W-:Y:S05]  /*2190*/  @P2 BRA `(.L_x_38) ;  /* 0x00000000000c2947 */ /* 0x000fea0003800000 */
[----:B------:R-:W4:Y:S02]  /*21a0*/  LDG.E.U8 R56, desc[UR36][R10.64+0x1] ;  /* 0x000001240a387981 */ /* 0x000f24000c1e1100 */
[----:B----4-:R-:W-:-:S05]  /*21b0*/  PRMT R0, R56, 0x8880, RZ ;  /* 0x0000888038007816 */ /* 0x010fca00000000ff */
[----:B------:R-:W-:-:S07]  /*21c0*/  IMAD R3, R0, R23, RZ ;  /* 0x0000001700037224 */ /* 0x000fce00078e02ff */
.L_x_38:
[----:B------:R-:W-:Y:S05]  /*21d0*/  BSYNC B1 ;  /* 0x0000000000017941 */ /* 0x000fea0003800000 */
.L_x_37:
[----:B------:R-:W-:Y:S01]  /*21e0*/  @!P2 IMAD R27, R27, R22, R3 ;  /* 0x000000161b1ba224 */ /* 0x000fe200078e0203 */
[----:B------:R-:W-:Y:S04]  /*21f0*/  BSSY B1, `(.L_x_39) ;  /* 0x0000006000017945 */ /* 0x000fe80003800000 */
[----:B------:R4:W-:Y:S01]  /*2200*/  @!P2 STG.E.U8 desc[UR36][R4.64+0x1], R27 ;  /* 0x0000011b0400a986 */ /* 0x0009e2000c101124 */
[----:B------:R-:W-:Y:S05]  /*2210*/  @P5 BRA `(.L_x_40) ;  /* 0x00000000000c5947 */ /* 0x000fea0003800000 */
[----:B------:R-:W5:Y:S02]  /*2220*/  LDG.E.U8 R56, desc[UR36][R8.64+0x8] ;  /* 0x0000082408387981 */ /* 0x000f64000c1e1100 */
[----:B-----5:R-:W-:-:S05]  /*2230*/  PRMT R0, R56, 0x8880, RZ ;  /* 0x0000888038007816 */ /* 0x020fca00000000ff */
[----:B------:R-:W-:-:S07]  /*2240*/  IMAD R3, R0, R23, RZ ;  /* 0x0000001700037224 */ /* 0x000fce00078e02ff */
.L_x_40:
[----:B------:R-:W-:Y:S05]  /*2250*/  BSYNC B1 ;  /* 0x0000000000017941 */ /* 0x000fea0003800000 */
.L_x_39:
[----:B---3--:R-:W-:Y:S01]  /*2260*/  @!P5 IMAD R13, R28, R22, R3 ;  /* 0x000000161c0dd224 */ /* 0x008fe200078e0203 */
[----:B------:R-:W-:Y:S04]  /*2270*/  BSSY B1, `(.L_x_41) ;  /* 0x0000006000017945 */ /* 0x000fe80003800000 */
[----:B------:R3:W-:Y:S01]  /*2280*/  @!P5 STG.E.U8 desc[UR36][R6.64+0x8], R13 ;  /* 0x0000080d0600d986 */ /* 0x0007e2000c101124 */
[----:B------:R-:W-:Y:S05]  /*2290*/  @P4 BRA `(.L_x_42) ;  /* 0x00000000000c4947 */ /* 0x000fea0003800000 */
[----:B------:R-:W5:Y:S02]  /*22a0*/  LDG.E.U8 R56, desc[UR36][R8.64+0x9] ;  /* 0x0000092408387981 */ /* 0x000f64000c1e1100 */
[----:B-----5:R-:W-:-:S05]  /*22b0*/  PRMT R0, R56, 0x8880, RZ ;  /* 0x0000888038007816 */ /* 0x020fca00000000ff */
[----:B------:R-:W-:-:S07]  /*22c0*/  IMAD R3, R0, R23, RZ ;  /* 0x0000001700037224 */ /* 0x000fce00078e02ff */
.L_x_42:
[----:B------:R-:W-:Y:S05]  /*22d0*/  BSYNC B1 ;  /* 0x0000000000017941 */ /* 0x000fea0003800000 */
.L_x_41:
[----:B------:R-:W-:Y:S01]  /*22e0*/  ISETP.LT.OR P1, PT, R20, 0x9, !P1 ;  /* 0x000000091400780c */ /* 0x000fe20004f21670 */
[----:B------:R-:W-:Y:S01]  /*22f0*/  @!P4 IMAD R29, R29, R22, R3 ;  /* 0x000000161d1dc224 */ /* 0x000fe200078e0203 */
[C---:B------:R-:W-:Y:S01]  /*2300*/  ISETP.GE.AND P3, PT, R58.reuse, 0x11, PT ;  /* 0x000000113a00780c */ /* 0x040fe20003f66270 */
[----:B------:R-:W-:Y:S01]  /*2310*/  BSSY B1, `(.L_x_43) ;  /* 0x000000a000017945 */ /* 0x000fe20003800000 */
[----:B------:R-:W-:Y:S02]  /*2320*/  ISETP.GE.AND P2, PT, R58, 0x12, PT ;  /* 0x000000123a00780c */ /* 0x000fe40003f46270 */
[----:B------:R0:W-:Y:S01]  /*2330*/  @!P4 STG.E.U8 desc[UR36][R6.64+0x9], R29 ;  /* 0x0000091d0600c986 */ /* 0x0001e2000c101124 */
[C---:B------:R-:W-:Y:S02]  /*2340*/  ISETP.LT.OR P0, PT, R20.reuse, 0x9, !P0 ;  /* 0x000000091400780c */ /* 0x040fe40004701670 */
[C---:B------:R-:W-:Y:S02]  /*2350*/  ISETP.LT.OR P5, PT, R20.reuse, 0x1, !P3 ;  /* 0x000000011400780c */ /* 0x040fe40005fa1670 */
[----:B------:R-:W-:-:S02]  /*2360*/  ISETP.LT.OR P4, PT, R20, 0x1, !P2 ;  /* 0x000000011400780c */ /* 0x000fc40005781670 */
[----:B------:R-:W-:Y:S11]  /*2370*/  @P1 BRA `(.L_x_44) ;  /* 0x00000000000c1947 */ /* 0x000ff60003800000 */
[----:B------:R-:W5:Y:S02]  /*2380*/  LDG.E.U8 R56, desc[UR36][R10.64+0x8] ;  /* 0x000008240a387981 */ /* 0x000f64000c1e1100 */
[----:B-----5:R-:W-:-:S05]  /*2390*/  PRMT R0, R56, 0x8880, RZ ;  /* 0x0000888038007816 */ /* 0x020fca00000000ff */
[----:B------:R-:W-:-:S07]  /*23a0*/  IMAD R3, R0, R23, RZ ;  /* 0x0000001700037224 */ /* 0x000fce00078e02ff */
.L_x_44:
[----:B------:R-:W-:Y:S05]  /*23b0*/  BSYNC B1 ;  /* 0x0000000000017941 */ /* 0x000fea0003800000 */
.L_x_43:
[----:B---3--:R-:W-:Y:S01]  /*23c0*/  @!P1 IMAD R13, R30, R22, R3 ;  /* 0x000000161e0d9224 */ /* 0x008fe200078e0203 */
[----:B------:R-:W-:Y:S04]  /*23d0*/  BSSY B1, `(.L_x_45) ;  /* 0x0000006000017945 */ /* 0x000fe80003800000 */
[----:B------:R3:W-:Y:S01]  /*23e0*/  @!P1 STG.E.U8 desc[UR36][R4.64+0x8], R13 ;  /* 0x0000080d04009986 */ /* 0x0007e2000c101124 */
[----:B------:R-:W-:Y:S05]  /*23f0*/  @P0 BRA `(.L_x_46) ;  /* 0x00000000000c0947 */ /* 0x000fea0003800000 */
[----:B------:R-:W5:Y:S02]  /*2400*/  LDG.E.U8 R56, desc[UR36][R10.64+0x9] ;  /* 0x000009240a387981 */ /* 0x000f64000c1e1100 */
[----:B-----5:R-:W-:-:S05]  /*2410*/  PRMT R0, R56, 0x8880, RZ ;  /* 0x0000888038007816 */ /* 0x020fca00000000ff */
[----:B------:R-:W-:-:S07]  /*2420*/  IMAD R3, R0, R23, RZ ;  /* 0x0000001700037224 */ /* 0x000fce00078e02ff */
.L_x_46:
[----:B------:R-:W-:Y:S05]  /*2430*/  BSYNC B1 ;  /* 0x0000000000017941 */ /* 0x000fea0003800000 */
.L_x_45:
[----:B------:R-:W-:Y:S01]  /*2440*/  @!P0 IMAD R31, R31, R22, R3 ;  /* 0x000000161f1f8224 */ /* 0x000fe200078e0203 */
[----:B------:R-:W-:Y:S04]  /*2450*/  BSSY B1, `(.L_x_47) ;  /* 0x0000006000017945 */ /* 0x000fe80003800000 */
[----:B------:R0:W-:Y:S01]  /*2460*/  @!P0 STG.E.U8 desc[UR36][R4.64+0x9], R31 ;  /* 0x0000091f04008986 */ /* 0x0001e2000c101124 */
[----:B------:R-:W-:Y:S05]  /*2470*/  @P5 BRA `(.L_x_48) ;  /* 0x00000000000c5947 */ /* 0x000fea0003800000 */
[----:B------:R-:W5:Y:S02]  /*2480*/  LDG.E.U8 R56, desc[UR36][R8.64+0x10] ;  /* 0x0000102408387981 */ /* 0x000f64000c1e1100 */
[----:B-----5:R-:W-:-:S05]  /*2490*/  PRMT R0, R56, 0x8880, RZ ;  /* 0x0000888038007816 */ /* 0x020fca00000000ff */
[----:B------:R-:W-:-:S07]  /*24a0*/  IMAD R3, R0, R23, RZ ;  /* 0x0000001700037224 */ /* 0x000fce00078e02ff */
.L_x_48:
[----:B------:R-:W-:Y:S05]  /*24b0*/  BSYNC B1 ;  /* 0x0000000000017941 */ /* 0x000fea0003800000 */
.L_x_47:
[----:B---3--:R-:W-:Y:S01]  /*24c0*/  @!P5 IMAD R13, R32, R22, R3 ;  /* 0x00000016200dd224 */ /* 0x008fe200078e0203 */
[----:B------:R-:W-:Y:S04]  /*24d0*/  BSSY B1, `(.L_x_49) ;  /* 0x0000006000017945 */ /* 0x000fe80003800000 */
[----:B------:R3:W-:Y:S01]  /*24e0*/  @!P5 STG.E.U8 desc[UR36][R6.64+0x10], R13 ;  /* 0x0000100d0600d986 */ /* 0x0007e2000c101124 */
[----:B------:R-:W-:Y:S05]  /*24f0*/  @P4 BRA `(.L_x_50) ;  /* 0x00000000000c4947 */ /* 0x000fea0003800000 */
[----:B------:R-:W5:Y:S02]  /*2500*/  LDG.E.U8 R56, desc[UR36][R8.64+0x11] ;  /* 0x0000112408387981 */ /* 0x000f64000c1e1100 */
[----:B-----5:R-:W-:-:S05]  /*2510*/  PRMT R0, R56, 0x8880, RZ ;  /* 0x0000888038007816 */ /* 0x020fca00000000ff */
[----:B------:R-:W-:-:S07]  /*2520*/  IMAD R3, R0, R23, RZ ;  /* 0x0000001700037224 */ /* 0x000fce00078e02ff */
.L_x_50:
[----:B------:R-:W-:Y:S05]  /*2530*/  BSYNC B1 ;  /* 0x0000000000017941 */ /* 0x000fea0003800000 */
.L_x_49:
        /* <DEDUP_REMOVED lines=13> */
.L_x_52:
[----:B------:R-:W-:Y:S05]  /*2610*/  BSYNC B1 ;  /* 0x0000000000017941 */ /* 0x000fea0003800000 */
.L_x_51:
[----:B---3--:R-:W-:Y:S01]  /*2620*/  @!P3 IMAD R13, R34, R22, R3 ;  /* 0x00000016220db224 */ /* 0x008fe200078e0203 */
[----:B------:R-:W-:Y:S04]  /*2630*/  BSSY B1, `(.L_x_53) ;  /* 0x0000006000017945 */ /* 0x000fe80003800000 */
[----:B------:R3:W-:Y:S01]  /*2640*/  @!P3 STG.E.U8 desc[UR36][R4.64+0x10], R13 ;  /* 0x0000100d0400b986 */ /* 0x0007e2000c101124 */
[----:B------:R-:W-:Y:S05]  /*2650*/  @P2 BRA `(.L_x_54) ;  /* 0x00000000000c2947 */ /* 0x000fea0003800000 */
[----:B------:R-:W5:Y:S02]  /*2660*/  LDG.E.U8 R56, desc[UR36][R10.64+0x11] ;  /* 0x000011240a387981 */ /* 0x000f64000c1e1100 */
[----:B-----5:R-:W-:-:S05]  /*2670*/  PRMT R0, R56, 0x8880, RZ ;  /* 0x0000888038007816 */ /* 0x020fca00000000ff */
[----:B------:R-:W-:-:S07]  /*2680*/  IMAD R3, R0, R23, RZ ;  /* 0x0000001700037224 */ /* 0x000fce00078e02ff */
.L_x_54:
[----:B------:R-:W-:Y:S05]  /*2690*/  BSYNC B1 ;  /* 0x0000000000017941 */ /* 0x000fea0003800000 */
.L_x_53:
[----:B------:R-:W-:Y:S01]  /*26a0*/  @!P2 IMAD R35, R35, R22, R3 ;  /* 0x000000162323a224 */ /* 0x000fe200078e0203 */
[----:B------:R-:W-:Y:S04]  /*26b0*/  BSSY B1, `(.L_x_55) ;  /* 0x0000006000017945 */ /* 0x000fe80003800000 */
[----:B------:R0:W-:Y:S01]  /*26c0*/  @!P2 STG.E.U8 desc[UR36][R4.64+0x11], R35 ;  /* 0x000011230400a986 */ /* 0x0001e2000c101124 */
[----:B------:R-:W-:Y:S05]  /*26d0*/  @P5 BRA `(.L_x_56) ;  /* 0x00000000000c5947 */ /* 0x000fea0003800000 */
[----:B------:R-:W5:Y:S02]  /*26e0*/  LDG.E.U8 R56, desc[UR36][R8.64+0x18] ;  /* 0x0000182408387981 */ /* 0x000f64000c1e1100 */
[----:B-----5:R-:W-:-:S05]  /*26f0*/  PRMT R0, R56, 0x8880, RZ ;  /* 0x0000888038007816 */ /* 0x020fca00000000ff */
[----:B------:R-:W-:-:S07]  /*2700*/  IMAD R3, R0, R23, RZ ;  /* 0x0000001700037224 */ /* 0x000fce00078e02ff */
.L_x_56:
[----:B------:R-:W-:Y:S05]  /*2710*/  BSYNC B1 ;  /* 0x0000000000017941 */ /* 0x000fea0003800000 */
.L_x_55:
[----:B---3--:R-:W-:Y:S01]  /*2720*/  @!P5 IMAD R13, R36, R22, R3 ;  /* 0x00000016240dd224 */ /* 0x008fe200078e0203 */
[----:B------:R-:W-:Y:S04]  /*2730*/  BSSY B1, `(.L_x_57) ;  /* 0x0000006000017945 */ /* 0x000fe80003800000 */
[----:B------:R3:W-:Y:S01]  /*2740*/  @!P5 STG.E.U8 desc[UR36][R6.64+0x18], R13 ;  /* 0x0000180d0600d986 */ /* 0x0007e2000c101124 */
[----:B------:R-:W-:Y:S05]  /*2750*/  @P4 BRA `(.L_x_58) ;  /* 0x00000000000c4947 */ /* 0x000fea0003800000 */
[----:B------:R-:W5:Y:S02]  /*2760*/  LDG.E.U8 R56, desc[UR36][R8.64+0x19] ;  /* 0x0000192408387981 */ /* 0x000f64000c1e1100 */
[----:B-----5:R-:W-:-:S05]  /*2770*/  PRMT R0, R56, 0x8880, RZ ;  /* 0x0000888038007816 */ /* 0x020fca00000000ff */
[----:B------:R-:W-:-:S07]  /*2780*/  IMAD R3, R0, R23, RZ ;  /* 0x0000001700037224 */ /* 0x000fce00078e02ff */
.L_x_58:
[----:B------:R-:W-:Y:S05]  /*2790*/  BSYNC B1 ;  /* 0x0000000000017941 */ /* 0x000fea0003800000 */
.L_x_57:
        /* <DEDUP_REMOVED lines=13> */
.L_x_60:
[----:B------:R-:W-:Y:S05]  /*2870*/  BSYNC B1 ;  /* 0x0000000000017941 */ /* 0x000fea0003800000 */
.L_x_59:
[----:B---3--:R-:W-:Y:S01]  /*2880*/  @!P1 IMAD R13, R38, R22, R3 ;  /* 0x00000016260d9224 */ /* 0x008fe200078e0203 */
[----:B------:R-:W-:Y:S04]  /*2890*/  BSSY B1, `(.L_x_61) ;  /* 0x0000006000017945 */ /* 0x000fe80003800000 */
[----:B------:R3:W-:Y:S01]  /*28a0*/  @!P1 STG.E.U8 desc[UR36][R4.64+0x18], R13 ;  /* 0x0000180d04009986 */ /* 0x0007e2000c101124 */
[----:B------:R-:W-:Y:S05]  /*28b0*/  @P4 BRA `(.L_x_62) ;  /* 0x00000000000c4947 */ /* 0x000fea0003800000 */
[----:B------:R-:W5:Y:S02]  /*28c0*/  LDG.E.U8 R56, desc[UR36][R10.64+0x19] ;  /* 0x000019240a387981 */ /* 0x000f64000c1e1100 */
[----:B-----5:R-:W-:-:S05]  /*28d0*/  PRMT R0, R56, 0x8880, RZ ;  /* 0x0000888038007816 */ /* 0x020fca00000000ff */
[----:B------:R-:W-:-:S07]  /*28e0*/  IMAD R3, R0, R23, RZ ;  /* 0x0000001700037224 */ /* 0x000fce00078e02ff */
.L_x_62:
[----:B------:R-:W-:Y:S05]  /*28f0*/  BSYNC B1 ;  /* 0x0000000000017941 */ /* 0x000fea0003800000 */
.L_x_61:
[----:B------:R-:W-:Y:S01]  /*2900*/  @!P4 IMAD R39, R39, R22, R3 ;  /* 0x000000162727c224 */ /* 0x000fe200078e0203 */
[----:B------:R-:W-:Y:S04]  /*2910*/  BSSY B1, `(.L_x_63) ;  /* 0x0000006000017945 */ /* 0x000fe80003800000 */
[----:B------:R0:W-:Y:S01]  /*2920*/  @!P4 STG.E.U8 desc[UR36][R4.64+0x19], R39 ;  /* 0x000019270400c986 */ /* 0x0001e2000c101124 */
[----:B------:R-:W-:Y:S05]  /*2930*/  @P5 BRA `(.L_x_64) ;  /* 0x00000000000c5947 */ /* 0x000fea0003800000 */
[----:B------:R-:W5:Y:S02]  /*2940*/  LDG.E.U8 R56, desc[UR36][R8.64+0x20] ;  /* 0x0000202408387981 */ /* 0x000f64000c1e1100 */
[----:B-----5:R-:W-:-:S05]  /*2950*/  PRMT R0, R56, 0x8880, RZ ;  /* 0x0000888038007816 */ /* 0x020fca00000000ff */
[----:B------:R-:W-:-:S07]  /*2960*/  IMAD R3, R0, R23, RZ ;  /* 0x0000001700037224 */ /* 0x000fce00078e02ff */
.L_x_64:
[----:B------:R-:W-:Y:S05]  /*2970*/  BSYNC B1 ;  /* 0x0000000000017941 */ /* 0x000fea0003800000 */
.L_x_63:
[----:B---3--:R-:W-:Y:S01]  /*2980*/  @!P5 IMAD R13, R40, R22, R3 ;  /* 0x00000016280dd224 */ /* 0x008fe200078e0203 */
[----:B------:R-:W-:Y:S04]  /*2990*/  BSSY B1, `(.L_x_65) ;  /* 0x0000006000017945 */ /* 0x000fe80003800000 */
[----:B------:R3:W-:Y:S01]  /*29a0*/  @!P5 STG.E.U8 desc[UR36][R6.64+0x20], R13 ;  /* 0x0000200d0600d986 */ /* 0x0007e2000c101124 */
[----:B------:R-:W-:Y:S05]  /*29b0*/  @P0 BRA `(.L_x_66) ;  /* 0x00000000000c0947 */ /* 0x000fea0003800000 */
[----:B------:R-:W5:Y:S02]  /*29c0*/  LDG.E.U8 R56, desc[UR36][R8.64+0x21] ;  /* 0x0000212408387981 */ /* 0x000f64000c1e1100 */
[----:B-----5:R-:W-:-:S05]  /*29d0*/  PRMT R0, R56, 0x8880, RZ ;  /* 0x0000888038007816 */ /* 0x020fca00000000ff */
[----:B------:R-:W-:-:S07]  /*29e0*/  IMAD R3, R0, R23, RZ ;  /* 0x0000001700037224 */ /* 0x000fce00078e02ff */
.L_x_66:
[----:B------:R-:W-:Y:S05]  /*29f0*/  BSYNC B1 ;  /* 0x0000000000017941 */ /* 0x000fea0003800000 */
.L_x_65:
        /* <DEDUP_REMOVED lines=13> */
.L_x_68:
[----:B------:R-:W-:Y:S05]  /*2ad0*/  BSYNC B1 ;  /* 0x0000000000017941 */ /* 0x000fea0003800000 */
.L_x_67:
[----:B---3--:R-:W-:Y:S01]  /*2ae0*/  @!P3 IMAD R13, R42, R22, R3 ;  /* 0x000000162a0db224 */ /* 0x008fe200078e0203 */
[----:B------:R-:W-:Y:S04]  /*2af0*/  BSSY B1, `(.L_x_69) ;  /* 0x0000006000017945 */ /* 0x000fe80003800000 */
[----:B------:R3:W-:Y:S01]  /*2b00*/  @!P3 STG.E.U8 desc[UR36][R4.64+0x20], R13 ;  /* 0x0000200d0400b986 */ /* 0x0007e2000c101124 */
[----:B------:R-:W-:Y:S05]  /*2b10*/  @P2 BRA `(.L_x_70) ;  /* 0x00000000000c2947 */ /* 0x000fea0003800000 */
[----:B------:R-:W5:Y:S02]  /*2b20*/  LDG.E.U8 R56, desc[UR36][R10.64+0x21] ;  /* 0x000021240a387981 */ /* 0x000f64000c1e1100 */
[----:B-----5:R-:W-:-:S05]  /*2b30*/  PRMT R0, R56, 0x8880, RZ ;  /* 0x0000888038007816 */ /* 0x020fca00000000ff */
[----:B------:R-:W-:-:S07]  /*2b40*/  IMAD R3, R0, R23, RZ ;  /* 0x0000001700037224 */ /* 0x000fce00078e02ff */
.L_x_70:
[----:B------:R-:W-:Y:S05]  /*2b50*/  BSYNC B1 ;  /* 0x0000000000017941 */ /* 0x000fea0003800000 */
.L_x_69:
[----:B------:R-:W-:Y:S01]  /*2b60*/  @!P2 IMAD R43, R43, R22, R3 ;  /* 0x000000162b2ba224 */ /* 0x000fe200078e0203 */
[----:B------:R-:W-:Y:S04]  /*2b70*/  BSSY B1, `(.L_x_71) ;  /* 0x0000006000017945 */ /* 0x000fe80003800000 */
[----:B------:R0:W-:Y:S01]  /*2b80*/  @!P2 STG.E.U8 desc[UR36][R4.64+0x21], R43 ;  /* 0x0000212b0400a986 */ /* 0x0001e2000c101124 */
[----:B------:R-:W-:Y:S05]  /*2b90*/  @P0 BRA `(.L_x_72) ;  /* 0x00000000000c0947 */ /* 0x000fea0003800000 */
[----:B------:R-:W5:Y:S02]  /*2ba0*/  LDG.E.U8 R56, desc[UR36][R8.64+0x28] ;  /* 0x0000282408387981 */ /* 0x000f64000c1e1100 */
[----:B-----5:R-:W-:-:S05]  /*2bb0*/  PRMT R0, R56, 0x8880, RZ ;  /* 0x0000888038007816 */ /* 0x020fca00000000ff */
[----:B------:R-:W-:-:S07]  /*2bc0*/  IMAD R3, R0, R23, RZ ;  /* 0x0000001700037224 */ /* 0x000fce00078e02ff */
.L_x_72:
[----:B------:R-:W-:Y:S05]  /*2bd0*/  BSYNC B1 ;  /* 0x0000000000017941 */ /* 0x000fea0003800000 */
.L_x_71:
[----:B---3--:R-:W-:Y:S01]  /*2be0*/  @!P0 IMAD R13, R44, R22, R3 ;  /* 0x000000162c0d8224 */ /* 0x008fe200078e0203 */
[----:B------:R-:W-:Y:S04]  /*2bf0*/  BSSY B1, `(.L_x_73) ;  /* 0x0000006000017945 */ /* 0x000fe80003800000 */
[----:B------:R3:W-:Y:S01]  /*2c00*/  @!P0 STG.E.U8 desc[UR36][R6.64+0x28], R13 ;  /* 0x0000280d06008986 */ /* 0x0007e2000c101124 */
[----:B------:R-:W-:Y:S05]  /*2c10*/  @P5 BRA `(.L_x_74) ;  /* 0x00000000000c5947 */ /* 0x000fea0003800000 */
[----:B------:R-:W5:Y:S02]  /*2c20*/  LDG.E.U8 R56, desc[UR36][R8.64+0x29] ;  /* 0x0000292408387981 */ /* 0x000f64000c1e1100 */
[----:B-----5:R-:W-:-:S05]  /*2c30*/  PRMT R0, R56, 0x8880, RZ ;  /* 0x0000888038007816 */ /* 0x020fca00000000ff */
[----:B------:R-:W-:-:S07]  /*2c40*/  IMAD R3, R0, R23, RZ ;  /* 0x0000001700037224 */ /* 0x000fce00078e02ff */
.L_x_74:
[----:B------:R-:W-:Y:S05]  /*2c50*/  BSYNC B1 ;  /* 0x0000000000017941 */ /* 0x000fea0003800000 */
.L_x_73:
        /* <DEDUP_REMOVED lines=13> */
.L_x_76:
[----:B------:R-:W-:Y:S05]  /*2d30*/  BSYNC B1 ;  /* 0x0000000000017941 */ /* 0x000fea0003800000 */
.L_x_75:
[----:B---3--:R-:W-:Y:S01]  /*2d40*/  @!P4 IMAD R13, R46, R22, R3 ;  /* 0x000000162e0dc224 */ /* 0x008fe200078e0203 */
[----:B------:R-:W-:Y:S04]  /*2d50*/  BSSY B1, `(.L_x_77) ;  /* 0x0000006000017945 */ /* 0x000fe80003800000 */
[----:B------:R3:W-:Y:S01]  /*2d60*/  @!P4 STG.E.U8 desc[UR36][R4.64+0x28], R13 ;  /* 0x0000280d0400c986 */ /* 0x0007e2000c101124 */
[----:B------:R-:W-:Y:S05]  /*2d70*/  @P1 BRA `(.L_x_78) ;  /* 0x00000000000c1947 */ /* 0x000fea0003800000 */
[----:B------:R-:W5:Y:S02]  /*2d80*/  LDG.E.U8 R56, desc[UR36][R10.64+0x29] ;  /* 0x000029240a387981 */ /* 0x000f64000c1e1100 */
[----:B-----5:R-:W-:-:S05]  /*2d90*/  PRMT R0, R56, 0x8880, RZ ;  /* 0x0000888038007816 */ /* 0x020fca00000000ff */
[----:B------:R-:W-:-:S07]  /*2da0*/  IMAD R3, R0, R23, RZ ;  /* 0x0000001700037224 */ /* 0x000fce00078e02ff */
.L_x_78:
[----:B------:R-:W-:Y:S05]  /*2db0*/  BSYNC B1 ;  /* 0x0000000000017941 */ /* 0x000fea0003800000 */
.L_x_77:
[----:B------:R-:W-:Y:S01]  /*2dc0*/  @!P1 IMAD R47, R47, R22, R3 ;  /* 0x000000162f2f9224 */ /* 0x000fe200078e0203 */
[----:B------:R-:W-:Y:S04]  /*2dd0*/  BSSY B1, `(.L_x_79) ;  /* 0x0000006000017945 */ /* 0x000fe80003800000 */
[----:B------:R0:W-:Y:S01]  /*2de0*/  @!P1 STG.E.U8 desc[UR36][R4.64+0x29], R47 ;  /* 0x0000292f04009986 */ /* 0x0001e2000c101124 */
[----:B------:R-:W-:Y:S05]  /*2df0*/  @P3 BRA `(.L_x_80) ;  /* 0x00000000000c3947 */ /* 0x000fea0003800000 */
[----:B------:R-:W5:Y:S02]  /*2e00*/  LDG.E.U8 R56, desc[UR36][R8.64+0x30] ;  /* 0x0000302408387981 */ /* 0x000f64000c1e1100 */
[----:B-----5:R-:W-:-:S05]  /*2e10*/  PRMT R0, R56, 0x8880, RZ ;  /* 0x0000888038007816 */ /* 0x020fca00000000ff */
[----:B------:R-:W-:-:S07]  /*2e20*/  IMAD R3, R0, R23, RZ ;  /* 0x0000001700037224 */ /* 0x000fce00078e02ff */
.L_x_80:
[----:B------:R-:W-:Y:S05]  /*2e30*/  BSYNC B1 ;  /* 0x0000000000017941 */ /* 0x000fea0003800000 */
.L_x_79:
[----:B---3--:R-:W-:Y:S01]  /*2e40*/  @!P3 IMAD R13, R48, R22, R3 ;  /* 0x00000016300db224 */ /* 0x008fe200078e0203 */
[----:B------:R-:W-:Y:S04]  /*2e50*/  BSSY B1, `(.L_x_81) ;  /* 0x0000006000017945 */ /* 0x000fe80003800000 */
[----:B------:R3:W-:Y:S01]  /*2e60*/  @!P3 STG.E.U8 desc[UR36][R6.64+0x30], R13 ;  /* 0x0000300d0600b986 */ /* 0x0007e2000c101124 */
[----:B------:R-:W-:Y:S05]  /*2e70*/  @P5 BRA `(.L_x_82) ;  /* 0x00000000000c5947 */ /* 0x000fea0003800000 */
[----:B------:R-:W5:Y:S02]  /*2e80*/  LDG.E.U8 R56, desc[UR36][R8.64+0x31] ;  /* 0x0000312408387981 */ /* 0x000f64000c1e1100 */
[----:B-----5:R-:W-:-:S05]  /*2e90*/  PRMT R0, R56, 0x8880, RZ ;  /* 0x0000888038007816 */ /* 0x020fca00000000ff */
[----:B------:R-:W-:-:S07]  /*2ea0*/  IMAD R3, R0, R23, RZ ;  /* 0x0000001700037224 */ /* 0x000fce00078e02ff */
.L_x_82:
[----:B------:R-:W-:Y:S05]  /*2eb0*/  BSYNC B1 ;  /* 0x0000000000017941 */ /* 0x000fea0003800000 */
.L_x_81:
        /* <DEDUP_REMOVED lines=9> */
[----:B------:R-:W-:Y:S01]  /*2f50*/  ISETP.LT.OR P3, PT, R20, 0x9, !P3 ;  /* 0x000000091400780c */ /* 0x000fe20005f61670 */
[----:B------:R-:W-:-:S12]  /*2f60*/  @P2 BRA `(.L_x_84) ;  /* 0x00000000000c2947 */ /* 0x000fd80003800000 */
[----:B------:R-:W5:Y:S02]  /*2f70*/  LDG.E.U8 R56, desc[UR36][R10.64+0x30] ;  /* 0x000030240a387981 */ /* 0x000f64000c1e1100 */
[----:B-----5:R-:W-:-:S05]  /*2f80*/  PRMT R0, R56, 0x8880, RZ ;  /* 0x0000888038007816 */ /* 0x020fca00000000ff */
[----:B------:R-:W-:-:S07]  /*2f90*/  IMAD R3, R0, R23, RZ ;  /* 0x0000001700037224 */ /* 0x000fce00078e02ff */
.L_x_84:
[----:B------:R-:W-:Y:S05]  /*2fa0*/  BSYNC B1 ;  /* 0x0000000000017941 */ /* 0x000fea0003800000 */
.L_x_83:
[----:B---3--:R-:W-:Y:S01]  /*2fb0*/  @!P2 IMAD R13, R50, R22, R3 ;  /* 0x00000016320da224 */ /* 0x008fe200078e0203 */
[----:B------:R-:W-:Y:S04]  /*2fc0*/  BSSY B1, `(.L_x_85) ;  /* 0x0000006000017945 */ /* 0x000fe80003800000 */
[----:B------:R3:W-:Y:S01]  /*2fd0*/  @!P2 STG.E.U8 desc[UR36][R4.64+0x30], R13 ;  /* 0x0000300d0400a986 */ /* 0x0007e2000c101124 */
[----:B------:R-:W-:Y:S05]  /*2fe0*/  @P0 BRA `(.L_x_86) ;  /* 0x00000000000c0947 */ /* 0x000fea0003800000 */
[----:B------:R-:W5:Y:S02]  /*2ff0*/  LDG.E.U8 R56, desc[UR36][R10.64+0x31] ;  /* 0x000031240a387981 */ /* 0x000f64000c1e1100 */
[----:B-----5:R-:W-:-:S05]  /*3000*/  PRMT R0, R56, 0x8880, RZ ;  /* 0x0000888038007816 */ /* 0x020fca00000000ff */
[----:B------:R-:W-:-:S07]  /*3010*/  IMAD R3, R0, R23, RZ ;  /* 0x0000001700037224 */ /* 0x000fce00078e02ff */
.L_x_86:
[----:B------:R-:W-:Y:S05]  /*3020*/  BSYNC B1 ;  /* 0x0000000000017941 */ /* 0x000fea0003800000 */
.L_x_85:
[----:B------:R-:W-:Y:S01]  /*3030*/  @!P0 IMAD R51, R51, R22, R3 ;  /* 0x0000001633338224 */ /* 0x000fe200078e0203 */
[----:B------:R-:W-:Y:S04]  /*3040*/  BSSY B1, `(.L_x_87) ;  /* 0x0000006000017945 */ /* 0x000fe80003800000 */
[----:B------:R0:W-:Y:S01]  /*3050*/  @!P0 STG.E.U8 desc[UR36][R4.64+0x31], R51 ;  /* 0x0000313304008986 */ /* 0x0001e2000c101124 */
[----:B------:R-:W-:Y:S05]  /*3060*/  @P5 BRA `(.L_x_88) ;  /* 0x00000000000c5947 */ /* 0x000fea0003800000 */
[----:B------:R-:W5:Y:S02]  /*3070*/  LDG.E.U8 R56, desc[UR36][R8.64+0x38] ;  /* 0x0000382408387981 */ /* 0x000f64000c1e1100 */
[----:B-----5:R-:W-:-:S05]  /*3080*/  PRMT R0, R56, 0x8880, RZ ;  /* 0x0000888038007816 */ /* 0x020fca00000000ff */
[----:B------:R-:W-:-:S07]  /*3090*/  IMAD R3, R0, R23, RZ ;  /* 0x0000001700037224 */ /* 0x000fce00078e02ff */
.L_x_88:
[----:B------:R-:W-:Y:S05]  /*30a0*/  BSYNC B1 ;  /* 0x0000000000017941 */ /* 0x000fea0003800000 */
.L_x_87:
[----:B---3--:R-:W-:Y:S01]  /*30b0*/  @!P5 IMAD R13, R52, R22, R3 ;  /* 0x00000016340dd224 */ /* 0x008fe200078e0203 */
[----:B------:R-:W-:Y:S04]  /*30c0*/  BSSY B1, `(.L_x_89) ;  /* 0x0000006000017945 */ /* 0x000fe80003800000 */
[----:B------:R3:W-:Y:S01]  /*30d0*/  @!P5 STG.E.U8 desc[UR36][R6.64+0x38], R13 ;  /* 0x0000380d0600d986 */ /* 0x0007e2000c101124 */
[----:B------:R-:W-:Y:S05]  /*30e0*/  @P4 BRA `(.L_x_90) ;  /* 0x00000000000c4947 */ /* 0x000fea0003800000 */
[----:B------:R-:W5:Y:S02]  /*30f0*/  LDG.E.U8 R56, desc[UR36][R8.64+0x39] ;  /* 0x0000392408387981 */ /* 0x000f64000c1e1100 */
[----:B-----5:R-:W-:-:S05]  /*3100*/  PRMT R0, R56, 0x8880, RZ ;  /* 0x0000888038007816 */ /* 0x020fca00000000ff */
[----:B------:R-:W-:-:S07]  /*3110*/  IMAD R3, R0, R23, RZ ;  /* 0x0000001700037224 */ /* 0x000fce00078e02ff */
.L_x_90:
[----:B------:R-:W-:Y:S05]  /*3120*/  BSYNC B1 ;  /* 0x0000000000017941 */ /* 0x000fea0003800000 */
.L_x_89:
[----:B------:R-:W-:Y:S01]  /*3130*/  @!P4 IMAD R53, R53, R22, R3 ;  /* 0x000000163535c224 */ /* 0x000fe200078e0203 */
[----:B------:R-:W-:Y:S04]  /*3140*/  BSSY B1, `(.L_x_91) ;  /* 0x0000006000017945 */ /* 0x000fe80003800000 */
[----:B------:R0:W-:Y:S01]  /*3150*/  @!P4 STG.E.U8 desc[UR36][R6.64+0x39], R53 ;  /* 0x000039350600c986 */ /* 0x0001e2000c101124 */
[----:B------:R-:W-:Y:S05]  /*3160*/  @P3 BRA `(.L_x_92) ;  /* 0x00000000000c3947 */ /* 0x000fea0003800000 */
[----:B------:R-:W5:Y:S02]  /*3170*/  LDG.E.U8 R56, desc[UR36][R10.64+0x38] ;  /* 0x000038240a387981 */ /* 0x000f64000c1e1100 */
[----:B-----5:R-:W-:-:S05]  /*3180*/  PRMT R0, R56, 0x8880, RZ ;  /* 0x0000888038007816 */ /* 0x020fca00000000ff */
[----:B------:R-:W-:-:S07]  /*3190*/  IMAD R3, R0, R23, RZ ;  /* 0x0000001700037224 */ /* 0x000fce00078e02ff */
.L_x_92:
[----:B------:R-:W-:Y:S05]  /*31a0*/  BSYNC B1 ;  /* 0x0000000000017941 */ /* 0x000fea0003800000 */
.L_x_91:
[----:B0123--:R-:W-:Y:S01]  /*31b0*/  @!P3 IMAD R7, R54, R22, R3 ;  /* 0x000000163607b224 */ /* 0x00ffe200078e0203 */
[----:B------:R-:W-:Y:S01]  /*31c0*/  ISETP.LT.OR P1, PT, R20, 0x9, !P1 ;  /* 0x000000091400780c */ /* 0x000fe20004f21670 */
[----:B------:R-:W-:Y:S03]  /*31d0*/  BSSY B1, `(.L_x_93) ;  /* 0x0000006000017945 */ /* 0x000fe60003800000 */
[----:B------:R0:W-:Y:S09]  /*31e0*/  @!P3 STG.E.U8 desc[UR36][R4.64+0x38], R7 ;  /* 0x000038070400b986 */ /* 0x0001f2000c101124 */
[----:B------:R-:W-:Y:S05]  /*31f0*/  @P1 BRA `(.L_x_94) ;  /* 0x00000000000c1947 */ /* 0x000fea0003800000 */
[----:B------:R-:W2:Y:S02]  /*3200*/  LDG.E.U8 R56, desc[UR36][R10.64+0x39] ;  /* 0x000039240a387981 */ /* 0x000ea4000c1e1100 */
[----:B--2---:R-:W-:-:S05]  /*3210*/  PRMT R0, R56, 0x8880, RZ ;  /* 0x0000888038007816 */ /* 0x004fca00000000ff */
[----:B------:R-:W-:-:S07]  /*3220*/  IMAD R3, R0, R23, RZ ;  /* 0x0000001700037224 */ /* 0x000fce00078e02ff */
.L_x_94:
[----:B------:R-:W-:Y:S05]  /*3230*/  BSYNC B1 ;  /* 0x0000000000017941 */ /* 0x000fea0003800000 */
.L_x_93:
[----:B------:R-:W-:Y:S01]  /*3240*/  IMAD R3, R55, R22, R3 ;  /* 0x0000001637037224 */ /* 0x000fe200078e0203 */
[----:B------:R-:W-:Y:S06]  /*3250*/  @P1 BRA `(.L_x_95) ;  /* 0x0000000400c81947 */ /* 0x000fec0003800000 */
[----:B------:R1:W-:Y:S01]  /*3260*/  STG.E.U8 desc[UR36][R4.64+0x39], R3 ;  /* 0x0000390304007986 */ /* 0x0003e2000c101124 */
[----:B------:R-:W-:Y:S05]  /*3270*/  BRA `(.L_x_95) ;  /* 0x0000000400c07947 */ /* 0x000fea0003800000 */
.L_x_30:
[C---:B------:R-:W-:Y:S02]  /*3280*/  ISETP.GE.AND P1, PT, R58.reuse, 0x1, PT ;  /* 0x000000013a00780c */ /* 0x040fe40003f26270 */
[----:B------:R-:W-:Y:S02]  /*3290*/  ISETP.GE.AND P0, PT, R58, 0x2, PT ;  /* 0x000000023a00780c */ /* 0x000fe40003f06270 */
[C---:B------:R-:W-:Y:S02]  /*32a0*/  ISETP.LT.OR P4, PT, R20.reuse, 0x1, !P1 ;  /* 0x000000011400780c */ /* 0x040fe40004f81670 */
[C---:B------:R-:W-:Y:S02]  /*32b0*/  ISETP.LT.OR P5, PT, R20.reuse, 0x1, !P0 ;  /* 0x000000011400780c */ /* 0x040fe400047a1670 */
[C---:B------:R-:W-:Y:S02]  /*32c0*/  ISETP.LT.OR P1, PT, R20.reuse, 0x9, !P1 ;  /* 0x000000091400780c */ /* 0x040fe40004f21670 */
[----:B------:R-:W-:-:S02]  /*32d0*/  ISETP.LT.OR P0, PT, R20, 0x9, !P0 ;  /* 0x000000091400780c */ /* 0x000fc40004701670 */
[C---:B------:R-:W-:Y:S02]  /*32e0*/  ISETP.GE.AND P3, PT, R58.reuse, 0x9, PT ;  /* 0x000000093a00780c */ /* 0x040fe40003f66270 */
[----:B------:R-:W-:-:S03]  /*32f0*/  ISETP.GE.AND P2, PT, R58, 0xa, PT ;  /* 0x0000000a3a00780c */ /* 0x000fc60003f46270 */
[-C--:B------:R-:W-:Y:S02]  /*3300*/  @!P4 IMAD R3, R24, R22.reuse, RZ ;  /* 0x000000161803c224 */ /* 0x080fe400078e02ff */
[-C--:B------:R-:W-:Y:S02]  /*3310*/  @!P5 IMAD R25, R25, R22.reuse, RZ ;  /* 0x000000161919d224 */ /* 0x080fe400078e02ff */
[-C--:B------:R-:W-:Y:S01]  /*3320*/  @!P1 IMAD R9, R26, R22.reuse, RZ ;  /* 0x000000161a099224 */ /* 0x080fe200078e02ff */
[----:B------:R0:W-:Y:S01]  /*3330*/  @!P4 STG.E.U8 desc[UR36][R6.64], R3 ;  /* 0x000000030600c986 */ /* 0x0001e2000c101124 */
[C---:B------:R-:W-:Y:S01]  /*3340*/  ISETP.LT.OR P4, PT, R20.reuse, 0x1, !P3 ;  /* 0x000000011400780c */ /* 0x040fe20005f81670 */
[----:B------:R-:W-:Y:S02]  /*3350*/  @!P0 IMAD R27, R27, R22, RZ ;  /* 0x000000161b1b8224 */ /* 0x000fe400078e02ff */
[----:B------:R-:W-:Y:S01]  /*3360*/  @!P5 STG.E.U8 desc[UR36][R6.64+0x1], R25 ;  /* 0x000001190600d986 */ /* 0x000fe2000c101124 */
[----:B------:R-:W-:-:S02]  /*3370*/  ISETP.LT.OR P5, PT, R20, 0x1, !P2 ;  /* 0x000000011400780c */ /* 0x000fc400057a1670 */
[C---:B------:R-:W-:Y:S01]  /*3380*/  ISETP.LT.OR P2, PT, R20.reuse, 0x9, !P2 ;  /* 0x000000091400780c */ /* 0x040fe20005741670 */
[----:B------:R1:W-:Y:S01]  /*3390*/  @!P1 STG.E.U8 desc[UR36][R4.64], R9 ;  /* 0x0000000904009986 */ /* 0x0003e2000c101124 */
[----:B------:R-:W-:Y:S02]  /*33a0*/  ISETP.LT.OR P1, PT, R20, 0x9, !P3 ;  /* 0x000000091400780c */ /* 0x000fe40005f21670 */
[C---:B------:R-:W-:Y:S01]  /*33b0*/  ISETP.GE.AND P3, PT, R58.reuse, 0x11, PT ;  /* 0x000000113a00780c */ /* 0x040fe20003f66270 */
[----:B------:R-:W-:Y:S01]  /*33c0*/  @!P0 STG.E.U8 desc[UR36][R4.64+0x1], R27 ;  /* 0x0000011b04008986 */ /* 0x000fe2000c101124 */
[----:B------:R-:W-:Y:S01]  /*33d0*/  ISETP.GE.AND P0, PT, R58, 0x12, PT ;  /* 0x000000123a00780c */ /* 0x000fe20003f06270 */
[----:B------:R-:W-:-:S04]  /*33e0*/  @!P4 IMAD R11, R28, R22, RZ ;  /* 0x000000161c0bc224 */ /* 0x000fc800078e02ff */
[-C--:B------:R-:W-:Y:S01]  /*33f0*/  @!P5 IMAD R29, R29, R22.reuse, RZ ;  /* 0x000000161d1dd224 */ /* 0x080fe200078e02ff */
[----:B------:R-:W-:Y:S01]  /*3400*/  @!P4 STG.E.U8 desc[UR36][R6.64+0x8], R11 ;  /* 0x0000080b0600c986 */ /* 0x000fe2000c101124 */
[C---:B------:R-:W-:Y:S01]  /*3410*/  ISETP.LT.OR P4, PT, R20.reuse, 0x1, !P3 ;  /* 0x000000011400780c */ /* 0x040fe20005f81670 */
[-C--:B------:R-:W-:Y:S02]  /*3420*/  @!P2 IMAD R31, R31, R22.reuse, RZ ;  /* 0x000000161f1fa224 */ /* 0x080fe400078e02ff */
[----:B------:R-:W-:Y:S01]  /*3430*/  @!P5 STG.E.U8 desc[UR36][R6.64+0x9], R29 ;  /* 0x0000091d0600d986 */ /* 0x000fe2000c101124 */
[----:B------:R-:W-:Y:S01]  /*3440*/  ISETP.LT.OR P5, PT, R20, 0x1, !P0 ;  /* 0x000000011400780c */ /* 0x000fe200047a1670 */
[----:B0-----:R-:W-:Y:S01]  /*3450*/  @!P1 IMAD R3, R30, R22, RZ ;  /* 0x000000161e039224 */ /* 0x001fe200078e02ff */
[----:B------:R-:W-:Y:S01]  /*3460*/  ISETP.LT.OR P0, PT, R20, 0x9, !P0 ;  /* 0x000000091400780c */ /* 0x000fe20004701670 */
[----:B------:R-:W-:Y:S01]  /*3470*/  @!P2 STG.E.U8 desc[UR36][R4.64+0x9], R31 ;  /* 0x0000091f0400a986 */ /* 0x000fe2000c101124 */
[----:B------:R-:W-:-:S03]  /*3480*/  ISETP.GE.AND P2, PT, R58, 0x19, PT ;  /* 0x000000193a00780c */ /* 0x000fc60003f46270 */
[----:B------:R0:W-:Y:S01]  /*3490*/  @!P1 STG.E.U8 desc[UR36][R4.64+0x8], R3 ;  /* 0x0000080304009986 */ /* 0x0001e2000c101124 */
[----:B------:R-:W-:Y:S01]  /*34a0*/  ISETP.LT.OR P1, PT, R20, 0x9, !P3 ;  /* 0x000000091400780c */ /* 0x000fe20005f21670 */
[----:B-1----:R-:W-:Y:S01]  /*34b0*/  @!P4 IMAD R9, R32, R22, RZ ;  /* 0x000000162009c224 */ /* 0x002fe200078e02ff */
[----:B------:R-:W-:-:S03]  /*34c0*/  ISETP.GE.AND P3, PT, R58, 0x1a, PT ;  /* 0x0000001a3a00780c */ /* 0x000fc60003f66270 */
[-C--:B------:R-:W-:Y:S01]  /*34d0*/  @!P5 IMAD R33, R33, R22.reuse, RZ ;  /* 0x000000162121d224 */ /* 0x080fe200078e02ff */
[----:B------:R-:W-:Y:S01]  /*34e0*/  @!P4 STG.E.U8 desc[UR36][R6.64+0x10], R9 ;  /* 0x000010090600c986 */ /* 0x000fe2000c101124 */
[C---:B------:R-:W-:Y:S01]  /*34f0*/  ISETP.LT.OR P4, PT, R20.reuse, 0x1, !P3 ;  /* 0x000000011400780c */ /* 0x040fe20005f81670 */
[-C--:B------:R-:W-:Y:S01]  /*3500*/  @!P0 IMAD R35, R35, R22.reuse, RZ ;  /* 0x0000001623238224 */ /* 0x080fe200078e02ff */
[C---:B------:R-:W-:Y:S01]  /*3510*/  ISETP.LT.OR P3, PT, R20.reuse, 0x9, !P3 ;  /* 0x000000091400780c */ /* 0x040fe20005f61670 */
[----:B------:R-:W-:Y:S01]  /*3520*/  @!P5 STG.E.U8 desc[UR36][R6.64+0x11], R33 ;  /* 0x000011210600d986 */ /* 0x000fe2000c101124 */
[----:B------:R-:W-:Y:S02]  /*3530*/  ISETP.LT.OR P5, PT, R20, 0x1, !P2 ;  /* 0x000000011400780c */ /* 0x000fe400057a1670 */
[----:B0-----:R-:W-:Y:S01]  /*3540*/  @!P1 IMAD R3, R34, R22, RZ ;  /* 0x0000001622039224 */ /* 0x001fe200078e02ff */
[----:B------:R-:W-:Y:S01]  /*3550*/  @!P0 STG.E.U8 desc[UR36][R4.64+0x11], R35 ;  /* 0x0000112304008986 */ /* 0x000fe2000c101124 */
[----:B------:R-:W-:-:S02]  /*3560*/  ISETP.LT.OR P2, PT, R20, 0x9, !P2 ;  /* 0x000000091400780c */ /* 0x000fc40005741670 */
[C---:B------:R-:W-:Y:S01]  /*3570*/  ISETP.GE.AND P0, PT, R58.reuse, 0x21, PT ;  /* 0x000000213a00780c */ /* 0x040fe20003f06270 */
[----:B------:R0:W-:Y:S01]  /*3580*/  @!P1 STG.E.U8 desc[UR36][R4.64+0x10], R3 ;  /* 0x0000100304009986 */ /* 0x0001e2000c101124 */
[----:B------:R-:W-:Y:S01]  /*3590*/  ISETP.GE.AND P1, PT, R58, 0x22, PT ;  /* 0x000000223a00780c */ /* 0x000fe20003f26270 */
[-C--:B------:R-:W-:Y:S02]  /*35a0*/  @!P4 IMAD R37, R37, R22.reuse, RZ ;  /* 0x000000162525c224 */ /* 0x080fe400078e02ff */
[-C--:B------:R-:W-:Y:S02]  /*35b0*/  @!P3 IMAD R39, R39, R22.reuse, RZ ;  /* 0x000000162727b224 */ /* 0x080fe400078e02ff */
[-C--:B------:R-:W-:Y:S01]  /*35c0*/  @!P5 IMAD R11, R36, R22.reuse, RZ ;  /* 0x00000016240bd224 */ /* 0x080fe200078e02ff */
[----:B------:R-:W-:Y:S01]  /*35d0*/  @!P4 STG.E.U8 desc[UR36][R6.64+0x19], R37 ;  /* 0x000019250600c986 */ /* 0x000fe2000c101124 */
[C---:B------:R-:W-:Y:S02]  /*35e0*/  ISETP.LT.OR P4, PT, R20.reuse, 0x1, !P0 ;  /* 0x000000011400780c */ /* 0x040fe40004781670 */
[C---:B------:R-:W-:Y:S01]  /*35f0*/  ISETP.LT.OR P0, PT, R20.reuse, 0x9, !P0 ;  /* 0x000000091400780c */ /* 0x040fe20004701670 */
[----:B------:R-:W-:Y:S01]  /*3600*/  @!P5 STG.E.U8 desc[UR36][R6.64+0x18], R11 ;  /* 0x0000180b0600d986 */ /* 0x000fe2000c101124 */
[----:B------:R-:W-:Y:S01]  /*3610*/  ISETP.LT.OR P5, PT, R20, 0x1, !P1 ;  /* 0x000000011400780c */ /* 0x000fe20004fa1670 */
[----:B0-----:R-:W-:Y:S01]  /*3620*/  @!P2 IMAD R3, R38, R22, RZ ;  /* 0x000000162603a224 */ /* 0x001fe200078e02ff */
[----:B------:R-:W-:Y:S01]  /*3630*/  ISETP.LT.OR P1, PT, R20, 0x9, !P1 ;  /* 0x000000091400780c */ /* 0x000fe20004f21670 */
[----:B------:R-:W-:Y:S01]  /*3640*/  @!P3 STG.E.U8 desc[UR36][R4.64+0x19], R39 ;  /* 0x000019270400b986 */ /* 0x000fe2000c101124 */
[----:B------:R-:W-:-:S03]  /*3650*/  ISETP.GE.AND P3, PT, R58, 0x29, PT ;  /* 0x000000293a00780c */ /* 0x000fc60003f66270 */
[----:B------:R0:W-:Y:S01]  /*3660*/  @!P2 STG.E.U8 desc[UR36][R4.64+0x18], R3 ;  /* 0x000018030400a986 */ /* 0x0001e2000c101124 */
[----:B------:R-:W-:Y:S01]  /*3670*/  ISETP.GE.AND P2, PT, R58, 0x2a, PT ;  /* 0x0000002a3a00780c */ /* 0x000fe20003f46270 */
[----:B------:R-:W-:-:S04]  /*3680*/  @!P4 IMAD R9, R40, R22, RZ ;  /* 0x000000162809c224 */ /* 0x000fc800078e02ff */
[-C--:B------:R-:W-:Y:S01]  /*3690*/  @!P5 IMAD R41, R41, R22.reuse, RZ ;  /* 0x000000162929d224 */ /* 0x080fe200078e02ff */
[----:B------:R-:W-:Y:S01]  /*36a0*/  @!P4 STG.E.U8 desc[UR36][R6.64+0x20], R9 ;  /* 0x000020090600c986 */ /* 0x000fe2000c101124 */
[C---:B------:R-:W-:Y:S01]  /*36b0*/  ISETP.LT.OR P4, PT, R20.reuse, 0x1, !P3 ;  /* 0x000000011400780c */ /* 0x040fe20005f81670 */
[-C--:B------:R-:W-:Y:S01]  /*36c0*/  @!P1 IMAD R43, R43, R22.reuse, RZ ;  /* 0x000000162b2b9224 */ /* 0x080fe200078e02ff */
        /* <DEDUP_REMOVED lines=25> */
[----:B------:R1:W-:Y:S01]  /*3860*/  @!P4 STG.E.U8 desc[UR36][R6.64+0x30], R9 ;  /* 0x000030090600c986 */ /* 0x0003e2000c101124 */
[C---:B------:R-:W-:Y:S01]  /*3870*/  ISETP.LT.OR P4, PT, R20.reuse, 0x1, !P2 ;  /* 0x000000011400780c */ /* 0x040fe20005781670 */
[-C--:B------:R-:W-:Y:S01]  /*3880*/  @!P0 IMAD R51, R51, R22.reuse, RZ ;  /* 0x0000001633338224 */ /* 0x080fe200078e02ff */
[C---:B------:R-:W-:Y:S01]  /*3890*/  ISETP.LT.OR P2, PT, R20.reuse, 0x9, !P2 ;  /* 0x000000091400780c */ /* 0x040fe20005741670 */
[----:B------:R2:W-:Y:S01]  /*38a0*/  @!P5 STG.E.U8 desc[UR36][R6.64+0x31], R49 ;  /* 0x000031310600d986 */ /* 0x0005e2000c101124 */
[----:B------:R-:W-:Y:S01]  /*38b0*/  ISETP.LT.OR P5, PT, R20, 0x1, !P3 ;  /* 0x000000011400780c */ /* 0x000fe20005fa1670 */
[-C--:B0-----:R-:W-:Y:S01]  /*38c0*/  @!P1 IMAD R3, R50, R22.reuse, RZ ;  /* 0x0000001632039224 */ /* 0x081fe200078e02ff */
[----:B------:R-:W-:Y:S01]  /*38d0*/  ISETP.LT.OR P3, PT, R20, 0x9, !P3 ;  /* 0x000000091400780c */ /* 0x000fe20005f61670 */
[----:B------:R2:W-:Y:S04]  /*38e0*/  @!P0 STG.E.U8 desc[UR36][R4.64+0x31], R51 ;  /* 0x0000313304008986 */ /* 0x0005e8000c101124 */
[----:B------:R2:W-:Y:S02]  /*38f0*/  @!P1 STG.E.U8 desc[UR36][R4.64+0x30], R3 ;  /* 0x0000300304009986 */ /* 0x0005e4000c101124 */
[----:B------:R-:W-:-:S02]  /*3900*/  @!P4 IMAD R11, R52, R22, RZ ;  /* 0x00000016340bc224 */ /* 0x000fc400078e02ff */
[-C--:B-1----:R-:W-:Y:S02]  /*3910*/  @!P2 IMAD R9, R54, R22.reuse, RZ ;  /* 0x000000163609a224 */ /* 0x082fe400078e02ff */
[-C--:B------:R-:W-:Y:S01]  /*3920*/  @!P5 IMAD R53, R53, R22.reuse, RZ ;  /* 0x000000163535d224 */ /* 0x080fe200078e02ff */
[----:B------:R2:W-:Y:S01]  /*3930*/  @!P4 STG.E.U8 desc[UR36][R6.64+0x38], R11 ;  /* 0x0000380b0600c986 */ /* 0x0005e2000c101124 */
[----:B------:R-:W-:-:S03]  /*3940*/  @!P3 IMAD R55, R55, R22, RZ ;  /* 0x000000163737b224 */ /* 0x000fc600078e02ff */
[----:B------:R2:W-:Y:S04]  /*3950*/  @!P5 STG.E.U8 desc[UR36][R6.64+0x39], R53 ;  /* 0x000039350600d986 */ /* 0x0005e8000c101124 */
[----:B------:R2:W-:Y:S04]  /*3960*/  @!P2 STG.E.U8 desc[UR36][R4.64+0x38], R9 ;  /* 0x000038090400a986 */ /* 0x0005e8000c101124 */
[----:B------:R2:W-:Y:S02]  /*3970*/  @!P3 STG.E.U8 desc[UR36][R4.64+0x39], R55 ;  /* 0x000039370400b986 */ /* 0x0005e4000c101124 */
.L_x_95:
[----:B------:R-:W-:Y:S05]  /*3980*/  BSYNC B0 ;  /* 0x0000000000007941 */ /* 0x000fea0003800000 */
.L_x_29:
[----:B------:R-:W-:Y:S01]  /*3990*/  ULDC UR4, c[0x0][0xc] ;  /* 0x0000030000047ab9 */ /* 0x000fe20000000800 */
[----:B------:R-:W-:Y:S01]  /*39a0*/  ULDC UR5, c[0x0][0x10] ;  /* 0x0000040000057ab9 */ /* 0x000fe20000000800 */
[----:B-12---:R-:W1:Y:S01]  /*39b0*/  LDC R3, c[0x0][0x14] ;  /* 0x00000500ff037b82 */ /* 0x006e620000000800 */
[----:B------:R-:W-:Y:S01]  /*39c0*/  UIMAD.WIDE.U32 UR4, UR4, UR5, URZ ;  /* 0x00000005040472a5 */ /* 0x000fe2000f8e003f */
[----:B------:R-:W-:Y:S01]  /*39d0*/  PRMT R0, RZ, 0x7610, R0 ;  /* 0x00007610ff007816 */ /* 0x000fe20000000000 */
[----:B------:R-:W-:Y:S02]  /*39e0*/  IMAD.MOV.U32 R58, RZ, RZ, -0x1 ;  /* 0xffffffffff3a7424 */ /* 0x000fe400078e00ff */
[----:B------:R-:W-:Y:S02]  /*39f0*/  IMAD.MOV.U32 R59, RZ, RZ, -0x1 ;  /* 0xffffffffff3b7424 */ /* 0x000fe400078e00ff */
[----:B-1----:R-:W-:-:S04]  /*3a00*/  IMAD.WIDE.U32 R16, R3, UR4, R16 ;  /* 0x0000000403107c25 */ /* 0x002fc8000f8e0010 */
[----:B------:R-:W-:Y:S01]  /*3a10*/  IMAD R3, R3, UR5, RZ ;  /* 0x0000000503037c24 */ /* 0x000fe2000f8e02ff */
[----:B------:R-:W-:Y:S02]  /*3a20*/  ULDC.64 UR4, c[0x0][0x650] ;  /* 0x0001940000047ab9 */ /* 0x000fe40000000a00 */
[----:B------:R-:W-:Y:S01]  /*3a30*/  ISETP.GE.U32.AND P0, PT, R16, UR4, PT ;  /* 0x0000000410007c0c */ /* 0x000fe2000bf06070 */
[----:B------:R-:W-:-:S05]  /*3a40*/  IMAD.IADD R17, R17, 0x1, R3 ;  /* 0x0000000111117824 */ /* 0x000fca00078e0203 */
[----:B------:R-:W-:-:S13]  /*3a50*/  ISETP.GE.U32.AND.EX P0, PT, R17, UR5, PT, P0 ;  /* 0x0000000511007c0c */ /* 0x000fda000bf06100 */
[----:B------:R-:W-:Y:S05]  /*3a60*/  @P0 BRA `(.L_x_96) ;  /* 0x0000000400640947 */ /* 0x000fea0003800000 */
[----:B------:R-:W1:Y:S01]  /*3a70*/  S2R R12, SR_CTAID.X ;  /* 0x00000000000c7919 */ /* 0x000e620000002500 */
[----:B------:R-:W2:Y:S01]  /*3a80*/  LDC.64 R10, c[0x0][0x628] ;  /* 0x00018a00ff0a7b82 */ /* 0x000ea20000000a00 */
[----:B------:R-:W-:Y:S01]  /*3a90*/  ULDC UR4, c[0x0][0x150] ;  /* 0x0000540000047ab9 */ /* 0x000fe20000000800 */
[----:B------:R-:W-:Y:S01]  /*3aa0*/  IMAD.MOV.U32 R8, RZ, RZ, R16 ;  /* 0x000000ffff087224 */ /* 0x000fe200078e0010 */
[----:B------:R-:W3:Y:S01]  /*3ab0*/  S2R R24, SR_CTAID.Y ;  /* 0x0000000000187919 */ /* 0x000ee20000002600 */
[----:B------:R-:W-:-:S04]  /*3ac0*/  IMAD.MOV.U32 R9, RZ, RZ, R17 ;  /* 0x000000ffff097224 */ /* 0x000fc800078e0011 */
[----:B------:R-:W0:Y:S08]  /*3ad0*/  LDC R21, c[0x0][0x144] ;  /* 0x00005100ff157b82 */ /* 0x000e300000000800 */
[----:B------:R-:W0:Y:S08]  /*3ae0*/  LDC R0, c[0x0][0x630] ;  /* 0x00018c00ff007b82 */ /* 0x000e300000000800 */
[----:B------:R-:W0:Y:S01]  /*3af0*/  LDC.64 R14, c[0x0][0x620] ;  /* 0x00018800ff0e7b82 */ /* 0x000e220000000a00 */
[----:B--2---:R-:W-:-:S04]  /*3b00*/  ISETP.NE.U32.AND P0, PT, R10, RZ, PT ;  /* 0x000000ff0a00720c */ /* 0x004fc80003f05070 */
[----:B------:R-:W-:Y:S02]  /*3b10*/  ISETP.NE.AND.EX P0, PT, R11, RZ, PT, P0 ;  /* 0x000000ff0b00720c */ /* 0x000fe40003f05300 */
[----:B-1----:R-:W-:-:S05]  /*3b20*/  I2FP.F32.U32 R3, R12 ;  /* 0x0000000c00037245 */ /* 0x002fca0000201000 */
[----:B------:R-:W-:-:S04]  /*3b30*/  FMUL R3, R3, UR4 ;  /* 0x0000000403037c20 */ /* 0x000fc80008400000 */
[----:B------:R1:W2:Y:S02]  /*3b40*/  F2I.U32.TRUNC.NTZ R20, R3 ;  /* 0x0000000300147305 */ /* 0x0002a4000020f000 */
[----:B---3--:R-:W-:Y:S05]  /*3b50*/  @!P0 BRA `(.L_x_97) ;  /* 0x0000000000288947 */ /* 0x008fea0003800000 */
[----:B-1----:R-:W1:Y:S02]  /*3b60*/  LDC R3, c[0x0][0x634] ;  /* 0x00018d00ff037b82 */ /* 0x002e640000000800 */
[----:B-1----:R-:W-:-:S05]  /*3b70*/  IADD3 R3, P0, R16, R3, RZ ;  /* 0x0000000310037210 */ /* 0x002fca0007f1e0ff */
[----:B------:R-:W-:-:S04]  /*3b80*/  IMAD.X R13, RZ, RZ, R17, P0 ;  /* 0x000000ffff0d7224 */ /* 0x000fc800000e0611 */
[----:B0---4-:R-:W-:-:S04]  /*3b90*/  IMAD.WIDE.U32 R4, R13, R10, RZ ;  /* 0x0000000a0d047225 */ /* 0x011fc800078e00ff */
[----:B------:R-:W-:-:S04]  /*3ba0*/  IMAD.WIDE.U32 R6, P0, R3, R11, R4 ;  /* 0x0000000b03067225 */ /* 0x000fc80007800004 */
[----:B------:R-:W-:-:S04]  /*3bb0*/  IMAD.WIDE.U32 R4, R3, R10, RZ ;  /* 0x0000000a03047225 */ /* 0x000fc800078e00ff */
[----:B------:R-:W-:Y:S01]  /*3bc0*/  IMAD.X R9, RZ, RZ, RZ, P0 ;  /* 0x000000ffff097224 */ /* 0x000fe200000e06ff */
[----:B------:R-:W-:Y:S01]  /*3bd0*/  IADD3 RZ, P0, R5, R6, RZ ;  /* 0x0000000605ff7210 */ /* 0x000fe20007f1e0ff */
[----:B------:R-:W-:-:S04]  /*3be0*/  IMAD.MOV.U32 R8, RZ, RZ, R7 ;  /* 0x000000ffff087224 */ /* 0x000fc800078e0007 */
[----:B------:R-:W-:-:S08]  /*3bf0*/  IMAD.WIDE.U32.X R8, R13, R11, R8, P0 ;  /* 0x0000000b0d087225 */ /* 0x000fd000000e0408 */
.L_x_97:
[----:B------:R-:W3:Y:S01]  /*3c00*/  LDC.64 R30, c[0x0][0x640] ;  /* 0x00019000ff1e7b82 */ /* 0x000ee20000000a00 */
[-CC-:B0-----:R-:W-:Y:S01]  /*3c10*/  SHF.R.U64 R59, R8, R0.reuse, R9.reuse ;  /* 0x00000000083b7219 */ /* 0x181fe20000001209 */
[----:B--2---:R-:W-:Y:S01]  /*3c20*/  IMAD.MOV R20, RZ, RZ, -R20 ;  /* 0x000000ffff147224 */ /* 0x004fe200078e0a14 */
[----:B------:R-:W-:Y:S01]  /*3c30*/  SHF.R.U32.HI R0, RZ, R0, R9 ;  /* 0x00000000ff007219 */ /* 0x000fe20000011609 */
[----:B------:R-:W-:Y:S01]  /*3c40*/  ULDC UR4, c[0x0][0x154] ;  /* 0x0000550000047ab9 */ /* 0x000fe20000000800 */
[----:B-1----:R-:W-:Y:S01]  /*3c50*/  IADD3 R3, P0, RZ, -R59, RZ ;  /* 0x8000003bff037210 */ /* 0x002fe20007f1e0ff */
[----:B------:R-:W-:Y:S02]  /*3c60*/  IMAD R26, R21, R20, R12 ;  /* 0x00000014151a7224 */ /* 0x000fe400078e020c */
[----:B------:R-:W0:Y:S01]  /*3c70*/  LDC R6, c[0x0][0x618] ;  /* 0x00018600ff067b82 */ /* 0x000e220000000800 */
[----:B------:R-:W-:Y:S02]  /*3c80*/  IMAD.MOV.U32 R7, RZ, RZ, 0x1 ;  /* 0x00000001ff077424 */ /* 0x000fe400078e00ff */
[----:B----4-:R-:W-:-:S04]  /*3c90*/  IMAD.X R5, RZ, RZ, ~R0, P0 ;  /* 0x000000ffff057224 */ /* 0x010fc800000e0e00 */
[-C--:B------:R-:W-:Y:S01]  /*3ca0*/  IMAD R0, R5, R14.reuse, RZ ;  /* 0x0000000e05007224 */ /* 0x080fe200078e02ff */
[----:B------:R-:W1:Y:S01]  /*3cb0*/  LDC R8, c[0x0][0x608] ;  /* 0x00018200ff087b82 */ /* 0x000e620000000800 */
[----:B------:R-:W-:-:S04]  /*3cc0*/  IMAD.WIDE.U32 R4, R3, R14, R16 ;  /* 0x0000000e03047225 */ /* 0x000fc800078e0010 */
[----:B------:R-:W-:Y:S01]  /*3cd0*/  IMAD R3, R3, R15, R0 ;  /* 0x0000000f03037224 */ /* 0x000fe200078e0200 */
[----:B------:R-:W-:Y:S02]  /*3ce0*/  I2FP.F32.U32 R0, R24 ;  /* 0x0000001800007245 */ /* 0x000fe40000201000 */
[----:B------:R-:W2:Y:S01]  /*3cf0*/  LDC R28, c[0x0][0x658] ;  /* 0x00019600ff1c7b82 */ /* 0x000ea20000000800 */
[----:B------:R-:W-:Y:S01]  /*3d00*/  IMAD.IADD R3, R5, 0x1, R3 ;  /* 0x0000000105037824 */ /* 0x000fe200078e0203 */
[----:B---3--:R-:W-:Y:S01]  /*3d10*/  ISETP.NE.U32.AND P0, PT, R30, RZ, PT ;  /* 0x000000ff1e00720c */ /* 0x008fe20003f05070 */
[----:B------:R-:W-:Y:S01]  /*3d20*/  FMUL R0, R0, UR4 ;  /* 0x0000000400007c20 */ /* 0x000fe20008400000 */
[----:B------:R-:W-:Y:S02]  /*3d30*/  IMAD.MOV.U32 R5, RZ, RZ, -0x1 ;  /* 0xffffffffff057424 */ /* 0x000fe400078e00ff */
[----:B------:R-:W-:Y:S01]  /*3d40*/  ISETP.NE.AND.EX P0, PT, R31, RZ, PT, P0 ;  /* 0x000000ff1f00720c */ /* 0x000fe20003f05300 */
[----:B------:R3:W4:Y:S01]  /*3d50*/  F2I.U32.TRUNC.NTZ R13, R0 ;  /* 0x00000000000d7305 */ /* 0x000722000020f000 */
[----:B------:R-:W3:Y:S01]  /*3d60*/  LDC R15, c[0x0][0x148] ;  /* 0x00005200ff0f7b82 */ /* 0x000ee20000000800 */
[----:B0-----:R-:W-:-:S02]  /*3d70*/  SHF.R.U64 R12, R4, R6, R3 ;  /* 0x00000006040c7219 */ /* 0x001fc40000001203 */
[----:B------:R-:W-:-:S05]  /*3d80*/  SHF.R.U32.HI R3, RZ, R6, R3 ;  /* 0x00000006ff037219 */ /* 0x000fca0000011603 */
[----:B------:R-:W0:Y:S01]  /*3d90*/  LDC R20, c[0x0][0x600] ;  /* 0x00018000ff147b82 */ /* 0x000e220000000800 */
[-CC-:B-1----:R-:W-:Y:S02]  /*3da0*/  SHF.R.U64 R10, R12, R8.reuse, R3.reuse ;  /* 0x000000080c0a7219 */ /* 0x182fe40000001203 */
[----:B------:R-:W-:-:S05]  /*3db0*/  SHF.R.U32.HI R3, RZ, R8, R3 ;  /* 0x00000008ff037219 */ /* 0x000fca0000011603 */
[----:B------:R-:W1:Y:S01]  /*3dc0*/  LDC R21, c[0x0][0x648] ;  /* 0x00019200ff157b82 */ /* 0x000e620000000800 */
[-C--:B--2---:R-:W-:Y:S02]  /*3dd0*/  SHF.L.U32 R4, R5, R28.reuse, RZ ;  /* 0x0000001c05047219 */ /* 0x084fe400000006ff */
[-CC-:B------:R-:W-:Y:S02]  /*3de0*/  SHF.R.U64 R14, R10, R28.reuse, R3.reuse ;  /* 0x0000001c0a0e7219 */ /* 0x180fe40000001203 */
[----:B------:R-:W-:Y:S02]  /*3df0*/  SHF.R.U32.HI R5, RZ, R28, R3 ;  /* 0x0000001cff057219 */ /* 0x000fe40000011603 */
[----:B------:R-:W-:Y:S01]  /*3e00*/  LOP3.LUT R57, RZ, R4, RZ, 0x33, !PT ;  /* 0x00000004ff397212 */ /* 0x000fe200078e33ff */
[----:B------:R-:W2:Y:S01]  /*3e10*/  LDC R25, c[0x0][0x638] ;  /* 0x00018e00ff197b82 */ /* 0x000ea20000000800 */
[----:B------:R-:W-:Y:S01]  /*3e20*/  SHF.L.U32 R28, R7, R28, RZ ;  /* 0x0000001c071c7219 */ /* 0x000fe200000006ff */
[----:B------:R-:W-:-:S06]  /*3e30*/  IMAD.MOV.U32 R4, RZ, RZ, R14 ;  /* 0x000000ffff047224 */ /* 0x000fcc00078e000e */
[----:B------:R-:W0:Y:S01]  /*3e40*/  LDC R27, c[0x0][0x610] ;  /* 0x00018400ff1b7b82 */ /* 0x000e220000000800 */
[----:B----4-:R-:W-:Y:S05]  /*3e50*/  @!P0 BRA `(.L_x_98) ;  /* 0x0000000000288947 */ /* 0x010fea0003800000 */
[----:B------:R-:W4:Y:S02]  /*3e60*/  LDC R3, c[0x0][0x64c] ;  /* 0x00019300ff037b82 */ /* 0x000f240000000800 */
[----:B----4-:R-:W-:-:S05]  /*3e70*/  IADD3 R3, P0, R14, R3, RZ ;  /* 0x000000030e037210 */ /* 0x010fca0007f1e0ff */
        /* <DEDUP_REMOVED lines=8> */
.L_x_98:
[----:B------:R-:W-:Y:S01]  /*3f00*/  ISETP.NE.AND P0, PT, R2, 0x1, PT ;  /* 0x000000010200780c */ /* 0x000fe20003f05270 */
[----:B------:R-:W-:Y:S01]  /*3f10*/  IMAD.MOV R13, RZ, RZ, -R13 ;  /* 0x000000ffff0d7224 */ /* 0x000fe200078e0a0d */
[----:B-1-3--:R-:W-:Y:S01]  /*3f20*/  SHF.R.U64 R0, R4, R21, R5 ;  /* 0x0000001504007219 */ /* 0x00afe20000001205 */
[----:B0-----:R-:W-:Y:S01]  /*3f30*/  VIADD R5, R20, 0xffffffff ;  /* 0xffffffff14057836 */ /* 0x001fe20000000000 */
[----:B------:R-:W-:-:S03]  /*3f40*/  LOP3.LUT R57, R10, R57, RZ, 0xc0, !PT ;  /* 0x000000390a397212 */ /* 0x000fc600078ec0ff */
[----:B------:R-:W-:Y:S01]  /*3f50*/  IMAD.MOV R3, RZ, RZ, -R0 ;  /* 0x000000ffff037224 */ /* 0x000fe200078e0a00 */
[----:B------:R-:W-:Y:S01]  /*3f60*/  LOP3.LUT R5, R12, R5, RZ, 0xc0, !PT ;  /* 0x000000050c057212 */ /* 0x000fe200078ec0ff */
[----:B------:R-:W-:Y:S02]  /*3f70*/  IMAD R57, R28, R0, R57 ;  /* 0x000000001c397224 */ /* 0x000fe400078e0239 */
[----:B--2---:R-:W-:Y:S02]  /*3f80*/  IMAD R0, R3, R25, R14 ;  /* 0x0000001903007224 */ /* 0x004fe400078e020e */
[----:B------:R-:W-:Y:S02]  /*3f90*/  @P0 IMAD R26, R15, R13, R24 ;  /* 0x0000000d0f1a0224 */ /* 0x000fe400078e0218 */
[----:B------:R-:W-:Y:S02]  /*3fa0*/  IMAD R4, R0, R20, R5 ;  /* 0x0000001400047224 */ /* 0x000fe400078e0205 */
[----:B------:R-:W-:-:S02]  /*3fb0*/  IMAD R57, R57, R27, R26 ;  /* 0x0000001b39397224 */ /* 0x000fc400078e021a */
[----:B------:R-:W-:-:S03]  /*3fc0*/  IMAD.MOV.U32 R3, RZ, RZ, 0x1 ;  /* 0x00000001ff037424 */ /* 0x000fc600078e00ff */
[----:B------:R-:W-:Y:S02]  /*3fd0*/  SEL R58, R4, R57, !P0 ;  /* 0x00000039043a7207 */ /* 0x000fe40004000000 */
[----:B------:R-:W-:Y:S02]  /*3fe0*/  PRMT R0, R3, 0x7610, R0 ;  /* 0x0000761003007816 */ /* 0x000fe40000000000 */
[----:B------:R-:W-:-:S07]  /*3ff0*/  SEL R57, R57, R4, !P0 ;  /* 0x0000000439397207 */ /* 0x000fce0004000000 */
.L_x_96:
[----:B------:R-:W-:-:S13]  /*4000*/  LOP3.LUT P0, RZ, R0, 0xff, RZ, 0xc0, !PT ;  /* 0x000000ff00ff7812 */ /* 0x000fda000780c0ff */
[----:B------:R-:W-:Y:S05]  /*4010*/  @P0 BRA `(.L_x_99) ;  /* 0xffffffd0003c0947 */ /* 0x000fea000383ffff */
[----:B------:R-:W-:Y:S05]  /*4020*/  EXIT ;  /* 0x000000000000794d */ /* 0x000fea0003800000 */
.L_x_4:
[----:B0-----:R-:W-:Y:S01]  /*4030*/  ULDC.64 UR4, c[0x0][0x650] ;  /* 0x0001940000047ab9 */ /* 0x001fe20000000a00 */
        /* <DEDUP_REMOVED lines=25> */
.L_x_101:
[--C-:B------:R-:W-:Y:S01]  /*41d0*/  SHF.R.U64 R12, R10, R14, R11.reuse ;  /* 0x0000000e0a0c7219 */ /* 0x100fe2000000120b */
[----:B------:R-:W0:Y:S01]  /*41e0*/  LDC R22, c[0x0][0x618] ;  /* 0x00018600ff167b82 */ /* 0x000e220000000800 */
[----:B------:R-:W-:Y:S01]  /*41f0*/  I2FP.F32.U32 R6, R4 ;  /* 0x0000000400067245 */ /* 0x000fe20000201000 */
[----:B------:R-:W-:Y:S01]  /*4200*/  ULDC UR4, c[0x0][0x150] ;  /* 0x0000540000047ab9 */ /* 0x000fe20000000800 */
[----:B------:R-:W-:Y:S02]  /*4210*/  SHF.R.U32.HI R5, RZ, R14, R11 ;  /* 0x0000000eff057219 */ /* 0x000fe4000001160b */
[----:B------:R-:W-:Y:S01]  /*4220*/  IADD3 R9, P0, RZ, -R12, RZ ;  /* 0x8000000cff097210 */ /* 0x000fe20007f1e0ff */
[----:B------:R-:W-:Y:S01]  /*4230*/  FMUL R11, R6, UR4 ;  /* 0x00000004060b7c20 */ /* 0x000fe20008400000 */
[----:B------:R-:W-:Y:S01]  /*4240*/  ULDC UR4, c[0x0][0x154] ;  /* 0x0000550000047ab9 */ /* 0x000fe20000000800 */
[----:B------:R-:W1:Y:S02]  /*4250*/  LDC.64 R24, c[0x0][0x640] ;  /* 0x00019000ff187b82 */ /* 0x000e640000000a00 */
[----:B------:R-:W-:-:S02]  /*4260*/  IMAD.X R5, RZ, RZ, ~R5, P0 ;  /* 0x000000ffff057224 */ /* 0x000fc400000e0e05 */
[----:B------:R-:W2:Y:S01]  /*4270*/  F2I.U32.TRUNC.NTZ R11, R11 ;  /* 0x0000000b000b7305 */ /* 0x000ea2000020f000 */
[----:B------:R-:W-:-:S03]  /*4280*/  IMAD.WIDE.U32 R6, R9, R20, R16 ;  /* 0x0000001409067225 */ /* 0x000fc600078e0010 */
[----:B------:R-:W3:Y:S01]  /*4290*/  LDC R13, c[0x0][0x144] ;  /* 0x00005100ff0d7b82 */ /* 0x000ee20000000800 */
[----:B------:R-:W-:-:S04]  /*42a0*/  IMAD R8, R5, R20, RZ ;  /* 0x0000001405087224 */ /* 0x000fc800078e02ff */
[----:B------:R-:W-:Y:S02]  /*42b0*/  IMAD R5, R9, R21, R8 ;  /* 0x0000001509057224 */ /* 0x000fe400078e0208 */
[----:B------:R-:W-:Y:S01]  /*42c0*/  IMAD.MOV.U32 R8, RZ, RZ, -0x1 ;  /* 0xffffffffff087424 */ /* 0x000fe200078e00ff */
[----:B------:R-:W4:Y:S01]  /*42d0*/  LDC R14, c[0x0][0x608] ;  /* 0x00018200ff0e7b82 */ /* 0x000f220000000800 */
[----:B------:R-:W-:Y:S01]  /*42e0*/  IMAD.IADD R5, R7, 0x1, R5 ;  /* 0x0000000107057824 */ /* 0x000fe200078e0205 */
[----:B------:R-:W-:-:S04]  /*42f0*/  I2FP.F32.U32 R7, R3 ;  /* 0x0000000300077245 */ /* 0x000fc80000201000 */
[-C--:B0-----:R-:W-:Y:S01]  /*4300*/  SHF.R.U64 R10, R6, R22.reuse, R5 ;  /* 0x00000016060a7219 */ /* 0x081fe20000001205 */
[----:B--2---:R-:W-:Y:S01]  /*4310*/  IMAD.MOV R6, RZ, RZ, -R11 ;  /* 0x000000ffff067224 */ /* 0x004fe200078e0a0b */
[----:B------:R-:W0:Y:S01]  /*4320*/  LDC R9, c[0x0][0x658] ;  /* 0x00019600ff097b82 */ /* 0x000e220000000800 */
[----:B-1----:R-:W-:Y:S01]  /*4330*/  ISETP.NE.U32.AND P0, PT, R24, RZ, PT ;  /* 0x000000ff1800720c */ /* 0x002fe20003f05070 */
[----:B------:R-:W-:Y:S01]  /*4340*/  FMUL R7, R7, UR4 ;  /* 0x0000000407077c20 */ /* 0x000fe20008400000 */
[----:B------:R-:W-:Y:S02]  /*4350*/  SHF.R.U32.HI R5, RZ, R22, R5 ;  /* 0x00000016ff057219 */ /* 0x000fe40000011605 */
[----:B------:R-:W-:-:S03]  /*4360*/  ISETP.NE.AND.EX P0, PT, R25, RZ, PT, P0 ;  /* 0x000000ff1900720c */ /* 0x000fc60003f05300 */
[----:B------:R-:W1:Y:S01]  /*4370*/  LDC R20, c[0x0][0x148] ;  /* 0x00005200ff147b82 */ /* 0x000e620000000800 */
[----:B---3--:R-:W-:Y:S02]  /*4380*/  IMAD R23, R13, R6, R4 ;  /* 0x000000060d177224 */ /* 0x008fe400078e0204 */
[----:B------:R-:W-:-:S05]  /*4390*/  IMAD.MOV.U32 R6, RZ, RZ, 0x1 ;  /* 0x00000001ff067424 */ /* 0x000fca00078e00ff */
[----:B------:R-:W2:Y:S01]  /*43a0*/  LDC R21, c[0x0][0x600] ;  /* 0x00018000ff157b82 */ /* 0x000ea20000000800 */
[-CC-:B----4-:R-:W-:Y:S02]  /*43b0*/  SHF.R.U64 R13, R10, R14.reuse, R5.reuse ;  /* 0x0000000e0a0d7219 */ /* 0x190fe40000001205 */
[----:B------:R-:W-:Y:S02]  /*43c0*/  SHF.R.U32.HI R4, RZ, R14, R5 ;  /* 0x0000000eff047219 */ /* 0x000fe40000011605 */
[----:B------:R3:W4:Y:S03]  /*43d0*/  F2I.U32.TRUNC.NTZ R14, R7 ;  /* 0x00000007000e7305 */ /* 0x000726000020f000 */
[----:B------:R-:W1:Y:S01]  /*43e0*/  LDC R26, c[0x0][0x648] ;  /* 0x00019200ff1a7b82 */ /* 0x000e620000000800 */
[-C--:B0-----:R-:W-:Y:S02]  /*43f0*/  SHF.R.U64 R15, R13, R9.reuse, R4 ;  /* 0x000000090d0f7219 */ /* 0x081fe40000001204 */
[----:B------:R-:W-:-:S02]  /*4400*/  SHF.L.U32 R8, R8, R9, RZ ;  /* 0x0000000908087219 */ /* 0x000fc400000006ff */
[-C--:B------:R-:W-:Y:S01]  /*4410*/  SHF.R.U32.HI R5, RZ, R9.reuse, R4 ;  /* 0x00000009ff057219 */ /* 0x080fe20000011604 */
[----:B------:R-:W-:Y:S01]  /*4420*/  IMAD.MOV.U32 R4, RZ, RZ, R15 ;  /* 0x000000ffff047224 */ /* 0x000fe200078e000f */
[----:B------:R-:W-:Y:S01]  /*4430*/  SHF.L.U32 R22, R6, R9, RZ ;  /* 0x0000000906167219 */ /* 0x000fe200000006ff */
[----:B------:R-:W0:Y:S01]  /*4440*/  LDC R27, c[0x0][0x638] ;  /* 0x00018e00ff1b7b82 */ /* 0x000e220000000800 */
[----:B------:R-:W-:-:S07]  /*4450*/  LOP3.LUT R28, RZ, R8, RZ, 0x33, !PT ;  /* 0x00000008ff1c7212 */ /* 0x000fce00078e33ff */
        /* <DEDUP_REMOVED lines=12> */
.L_x_102:
[----:B------:R-:W-:Y:S01]  /*4520*/  ISETP.NE.AND P0, PT, R2, 0x1, PT ;  /* 0x000000010200780c */ /* 0x000fe20003f05270 */
[----:B--2---:R-:W-:Y:S01]  /*4530*/  VIADD R7, R21, 0xffffffff ;  /* 0xffffffff15077836 */ /* 0x004fe20000000000 */
[----:B-1----:R-:W-:Y:S01]  /*4540*/  SHF.R.U64 R5, R4, R26, R5 ;  /* 0x0000001a04057219 */ /* 0x002fe20000001205 */
[----:B------:R-:W-:Y:S01]  /*4550*/  IMAD.MOV R14, RZ, RZ, -R14 ;  /* 0x000000ffff0e7224 */ /* 0x000fe200078e0a0e */
[----:B------:R-:W-:Y:S01]  /*4560*/  LOP3.LUT R4, R13, R28, RZ, 0xc0, !PT ;  /* 0x0000001c0d047212 */ /* 0x000fe200078ec0ff */
[----:B------:R-:W-:Y:S01]  /*4570*/  IMAD.MOV.U32 R8, RZ, RZ, R12 ;  /* 0x000000ffff087224 */ /* 0x000fe200078e000c */
[----:B------:R-:W-:Y:S01]  /*4580*/  LOP3.LUT R10, R10, R7, RZ, 0xc0, !PT ;  /* 0x000000070a0a7212 */ /* 0x000fe200078ec0ff */
[----:B------:R-:W-:Y:S02]  /*4590*/  IMAD.MOV R6, RZ, RZ, -R5 ;  /* 0x000000ffff067224 */ /* 0x000fe400078e0a05 */
[----:B------:R-:W-:-:S04]  /*45a0*/  IMAD R4, R22, R5, R4 ;  /* 0x0000000516047224 */ /* 0x000fc800078e0204 */
[----:B------:R-:W-:Y:S02]  /*45b0*/  @P0 IMAD R23, R20, R14, R3 ;  /* 0x0000000e14170224 */ /* 0x000fe400078e0203 */
[----:B0-----:R-:W-:Y:S02]  /*45c0*/  IMAD R3, R6, R27, R15 ;  /* 0x0000001b06037224 */ /* 0x001fe400078e020f */
[----:B------:R-:W-:Y:S02]  /*45d0*/  IMAD R7, R4, R29, R23 ;  /* 0x0000001d04077224 */ /* 0x000fe400078e0217 */
[----:B------:R-:W-:Y:S02]  /*45e0*/  IMAD R4, R3, R21, R10 ;  /* 0x0000001503047224 */ /* 0x000fe400078e020a */
[----:B------:R-:W-:-:S03]  /*45f0*/  IMAD.MOV.U32 R6, RZ, RZ, 0x1 ;  /* 0x00000001ff067424 */ /* 0x000fc600078e00ff */
[----:B------:R-:W-:Y:S02]  /*4600*/  SEL R9, R4, R7, !P0 ;  /* 0x0000000704097207 */ /* 0x000fe40004000000 */
[----:B------:R-:W-:-:S07]  /*4610*/  SEL R7, R7, R4, !P0 ;  /* 0x0000000407077207 */ /* 0x000fce0004000000 */
.L_x_100:
[----:B------:R-:W-:-:S08]  /*4620*/  NOP ;  /* 0x0000000000007918 */ /* 0x000fd00000000000 */
[----:B------:R-:W0:-:S00]  /*4630*/  USETMAXREG.DEALLOC.CTAPOOL 0x28 ;  /* 0x00000028000079c8 */ /* 0x000e0000080e0500 */
[----:B0-----:R-:W-:-:S13]  /*4640*/  ISETP.NE.AND P0, PT, R0, RZ, PT ;  /* 0x000000ff0000720c */ /* 0x001fda0003f05270 */
[----:B------:R-:W-:Y:S05]  /*4650*/  @P0 EXIT ;  /* 0x000000000000094d */ /* 0x000fea0003800000 */
[----:B------:R-:W-:Y:S01]  /*4660*/  LOP3.LUT P0, RZ, R6, 0xff, RZ, 0xc0, !PT ;  /* 0x000000ff06ff7812 */ /* 0x000fe2000780c0ff */
[----:B------:R-:W-:Y:S02]  /*4670*/  IMAD.MOV.U32 R0, RZ, RZ, 0x1 ;  /* 0x00000001ff007424 */ /* 0x000fe400078e00ff */
[----:B------:R-:W-:-:S10]  /*4680*/  IMAD.MOV.U32 R12, RZ, RZ, RZ ;  /* 0x000000ffff0c7224 */ /* 0x000fd400078e00ff */
[----:B------:R-:W-:Y:S05]  /*4690*/  @!P0 BRA `(.L_x_103) ;  /* 0x0000000c00308947 */ /* 0x000fea0003800000 */
[----:B------:R-:W0:Y:S01]  /*46a0*/  LDC R0, c[0x0][0x28c] ;  /* 0x0000a300ff007b82 */ /* 0x000e220000000800 */
[----:B------:R-:W-:Y:S01]  /*46b0*/  ULDC UR5, c[0x0][0x600] ;  /* 0x0001800000057ab9 */ /* 0x000fe20000000800 */
[----:B------:R-:W-:Y:S01]  /*46c0*/  ULDC UR4, c[0x0][0xc] ;  /* 0x0000030000047ab9 */ /* 0x000fe20000000800 */
[----:B------:R-:W-:Y:S01]  /*46d0*/  UIADD3 UR16, UR5, -0x1, URZ ;  /* 0xffffffff05107890 */ /* 0x000fe2000fffe03f */
[C---:B------:R-:W-:Y:S01]  /*46e0*/  LOP3.LUT P2, RZ, R18.reuse, 0x7f, RZ, 0xc0, !PT ;  /* 0x0000007f12ff7812 */ /* 0x040fe2000784c0ff */
[----:B------:R-:W-:Y:S01]  /*46f0*/  ULDC UR6, c[0x0][0x658] ;  /* 0x0001960000067ab9 */ /* 0x000fe20000000800 */
[----:B------:R-:W-:Y:S01]  /*4700*/  ULDC UR5, c[0x0][0x10] ;  /* 0x0000040000057ab9 */ /* 0x000fe20000000800 */
[----:B------:R-:W-:Y:S01]  /*4710*/  UMOV UR7, 0xffffffff ;  /* 0xffffffff00077882 */ /* 0x000fe20000000000 */
[----:B------:R-:W-:Y:S01]  /*4720*/  UMOV UR8, 0x1 ;  /* 0x0000000100087882 */ /* 0x000fe20000000000 */
[----:B------:R-:W-:Y:S01]  /*4730*/  UIMAD.WIDE.U32 UR4, UR4, UR5, URZ ;  /* 0x00000005040472a5 */ /* 0x000fe2000f8e003f */
[----:B------:R-:W-:Y:S01]  /*4740*/  LOP3.LUT P0, RZ, R18, 0x1f, RZ, 0xc0, !PT ;  /* 0x0000001f12ff7812 */ /* 0x000fe2000780c0ff */
[----:B------:R-:W-:Y:S01]  /*4750*/  USHF.L.U32 UR7, UR7, UR6, URZ ;  /* 0x0000000607077299 */ /* 0x000fe2000800063f */
[----:B------:R-:W-:Y:S01]  /*4760*/  BSSY B0, `(.L_x_103) ;  /* 0x00000bf000007945 */ /* 0x000fe20003800000 */
[----:B------:R-:W-:Y:S01]  /*4770*/  USHF.L.U32 UR18, UR8, UR6, URZ ;  /* 0x0000000608127299 */ /* 0x000fe2000800063f */
[----:B------:R-:W-:Y:S01]  /*4780*/  IMAD.MOV.U32 R13, RZ, RZ, 0x1 ;  /* 0x00000001ff0d7424 */ /* 0x000fe200078e00ff */
[----:B------:R-:W-:Y:S01]  /*4790*/  LOP3.LUT R11, R19, 0x2, RZ, 0xfc, !PT ;  /* 0x00000002130b7812 */ /* 0x000fe200078efcff */
[----:B------:R-:W-:Y:S01]  /*47a0*/  ULDC UR6, c[0x0][0x14] ;  /* 0x0000050000067ab9 */ /* 0x000fe20000000800 */
[----:B------:R-:W-:Y:S01]  /*47b0*/  PLOP3.LUT P0, PT, P0, P2, PT, 0x8a, 0x0 ;  /* 0x000000000000781c */ /* 0x000fe20000705172 */
[----:B------:R-:W-:Y:S01]  /*47c0*/  UIMAD.WIDE.U32 UR20, UR4, UR6, URZ ;  /* 0x00000006041472a5 */ /* 0x000fe2000f8e003f */
[----:B------:R-:W-:Y:S01]  /*47d0*/  IMAD.MOV.U32 R12, RZ, RZ, RZ ;  /* 0x000000ffff0c7224 */ /* 0x000fe200078e00ff */
[----:B------:R-:W-:-:S02]  /*47e0*/  UIMAD UR13, UR5, UR6, URZ ;  /* 0x00000006050d72a4 */ /* 0x000fc4000f8e023f */
[----:B------:R-:W-:Y:S01]  /*47f0*/  ULOP3.LUT UR17, URZ, UR7, URZ, 0x33, !UPT ;  /* 0x000000073f117292 */ /* 0x000fe2000f8e333f */
[----:B0-----:R-:W-:Y:S01]  /*4800*/  VIADD R0, R0, 0x3f ;  /* 0x0000003f00007836 */ /* 0x001fe20000000000 */
[----:B------:R-:W-:Y:S01]  /*4810*/  UIADD3 UR13, UR21, UR13, URZ ;  /* 0x0000000d150d7290 */ /* 0x000fe2000fffe03f */
[----:B------:R-:W-:-:S03]  /*4820*/  ULDC.64 UR22, c[0x0][0x198] ;  /* 0x0000660000167ab9 */ /* 0x000fc60000000a00 */
[----:B------:R-:W-:-:S04]  /*4830*/  SHF.R.S32.HI R3, RZ, 0x1f, R0 ;  /* 0x0000001fff037819 */ /* 0x000fc80000011400 */
[----:B------:R-:W-:Y:S01]  /*4840*/  LEA.HI R3, R3, R0, RZ, 0x6 ;  /* 0x0000000003037211 */ /* 0x000fe200078f30ff */
[----:B------:R-:W-:-:S03]  /*4850*/  IMAD.MOV.U32 R0, RZ, RZ, 0x1 ;  /* 0x00000001ff007424 */ /* 0x000fc600078e00ff */
[----:B------:R-:W-:-:S05]  /*4860*/  SHF.R.S32.HI R3, RZ, 0x6, R3 ;  /* 0x00000006ff037819 */ /* 0x000fca0000011403 */
[----:B------:R-:W-:-:S07]  /*4870*/  VIADD R10, R3, 0x1 ;  /* 0x00000001030a7836 */ /* 0x000fce0000000000 */
.L_x_115:
[----:B------:R-:W-:-:S03]  /*4880*/  UMOV UR4, 0xffffffff ;  /* 0xffffffff00047882 */ /* 0x000fc60000000000 */
[----:B------:R-:W-:Y:S05]  /*4890*/  BRA.DIV UR4, `(.L_x_104) ;  /* 0x0000001604907947 */ /* 0x000fea000b800000 */
[----:B------:R-:W-:-:S13]  /*48a0*/  ELECT P6, URZ, PT ;  /* 0x00000000003f782f */ /* 0x000fda00038c0000 */
.L_x_140:
[----:B------:R-:W0:Y:S01]  /*48b0*/  LDC R4, c[0x0][0x28c] ;  /* 0x0000a300ff047b82 */ /* 0x000e220000000800 */
[----:B------:R-:W-:Y:S01]  /*48c0*/  BSSY B1, `(.L_x_105) ;  /* 0x0000037000017945 */ /* 0x000fe20003800000 */
[----:B0-----:R-:W-:-:S13]  /*48d0*/  ISETP.LT.OR P6, PT, R4, 0x1, !P6 ;  /* 0x000000010400780c */ /* 0x001fda00077c1670 */
[----:B------:R-:W-:Y:S05]  /*48e0*/  @P6 BRA `(.L_x_106) ;  /* 0x0000000000d06947 */ /* 0x000fea0003800000 */
[----:B------:R-:W-:Y:S02]  /*48f0*/  IMAD.SHL.U32 R15, R9, 0x40, RZ ;  /* 0x00000040090f7824 */ /* 0x000fe400078e00ff */
[----:B------:R-:W-:Y:S02]  /*4900*/  IMAD.SHL.U32 R18, R7, 0x80, RZ ;  /* 0x0000008007127824 */ /* 0x000fe400078e00ff */
[----:B------:R-:W-:Y:S02]  /*4910*/  IMAD.MOV.U32 R20, RZ, RZ, RZ ;  /* 0x000000ffff147224 */ /* 0x000fe400078e00ff */
[----:B------:R-:W-:Y:S02]  /*4920*/  IMAD.MOV.U32 R4, RZ, RZ, R10 ;  /* 0x000000ffff047224 */ /* 0x000fe400078e000a */
[----:B------:R-:W-:Y:S02]  /*4930*/  IMAD.MOV.U32 R5, RZ, RZ, R0 ;  /* 0x000000ffff057224 */ /* 0x000fe400078e0000 */
[----:B------:R-:W-:-:S07]  /*4940*/  IMAD.MOV.U32 R6, RZ, RZ, R12 ;  /* 0x000000ffff067224 */ /* 0x000fce00078e000c */
.L_x_110:
[----:B------:R-:W0:Y:S01]  /*4950*/  S2R R14, SR_CgaCtaId ;  /* 0x00000000000e7919 */ /* 0x000e220000008800 */
[----:B------:R-:W-:Y:S01]  /*4960*/  MOV R7, 0x400 ;  /* 0x0000040000077802 */ /* 0x000fe20000000f00 */
[----:B------:R-:W1:Y:S03]  /*4970*/  @!P2 LDC R9, c[0x0][0x500] ;  /* 0x00014000ff09ab82 */ /* 0x000e660000000800 */
[----:B0-----:R-:W-:Y:S02]  /*4980*/  LEA R21, R14, R7, 0x18 ;  /* 0x000000070e157211 */ /* 0x001fe400078ec0ff */
[----:B------:R-:W-:-:S03]  /*4990*/  SHF.L.U32 R7, R5, 0x1f, RZ ;  /* 0x0000001f05077819 */ /* 0x000fc600000006ff */
[----:B------:R-:W-:-:S04]  /*49a0*/  IMAD R14, R6, 0x8, R21 ;  /* 0x00000008060e7824 */ /* 0x000fc800078e0215 */
[----:B------:R-:W0:Y:S02]  /*49b0*/  SYNCS.PHASECHK.TRANS64.TRYWAIT P1, [R14+URZ+0x90], R7 ;  /* 0x000090070e0075a7 */ /* 0x000e24000802017f */
[----:B01----:R-:W-:Y:S05]  /*49c0*/  @!P1 BRA `(.L_x_107) ;  /* 0x0000001400649947 */ /* 0x003fea0003800000 */
.L_x_141:
[----:B0-----:R-:W-:Y:S01]  /*49d0*/  PRMT R7, R11, 0x9910, RZ ;  /* 0x000099100b077816 */ /* 0x001fe200000000ff */
[----:B------:R0:W-:Y:S03]  /*49e0*/  @!P2 SYNCS.ARRIVE.TRANS64 RZ, [R14+URZ], R9 ;  /* 0x000000090effa9a7 */ /* 0x0001e6000800003f */
[----:B------:R-:W-:-:S13]  /*49f0*/  ISETP.NE.AND P1, PT, R7, 0x2, PT ;  /* 0x000000020700780c */ /* 0x000fda0003f25270 */
[----:B0-----:R-:W-:Y:S05]  /*4a00*/  @P1 BRA `(.L_x_108) ;  /* 0x0000000000041947 */ /* 0x001fea0003800000 */
[----:B------:R-:W-:Y:S01]  /*4a10*/  BPT.TRAP 0x1 ;  /* 0x000000040000795c */ /* 0x000fe20000300000 */
.L_x_108:
[----:B------:R-:W-:Y:S05]  /*4a20*/  @P0 BRA `(.L_x_109) ;  /* 0x0000000000040947 */ /* 0x000fea0003800000 */
[----:B------:R-:W-:Y:S01]  /*4a30*/  BPT.TRAP 0x1 ;  /* 0x000000040000795c */ /* 0x000fe20000300000 */
.L_x_109:
[--C-:B------:R-:W-:Y:S01]  /*4a40*/  IMAD R7, R6, 0x2000, R21.reuse ;  /* 0x0000200006077824 */ /* 0x100fe200078e0215 */
[----:B------:R-:W-:Y:S01]  /*4a50*/  R2UR UR9, R14 ;  /* 0x000000000e0972ca */ /* 0x000fe200000e0000 */
[----:B------:R-:W-:Y:S01]  /*4a60*/  IMAD R21, R6, 0x1000, R21 ;  /* 0x0000100006157824 */ /* 0x000fe200078e0215 */
[----:B------:R-:W-:Y:S01]  /*4a70*/  UIADD3 UR4, UP0, UR22, 0xf0, URZ ;  /* 0x000000f016047890 */ /* 0x000fe2000ff1e03f */
[----:B------:R-:W-:Y:S01]  /*4a80*/  VIADD R4, R4, 0xffffffff ;  /* 0xffffffff04047836 */ /* 0x000fe20000000000 */
[----:B------:R-:W-:Y:S01]  /*4a90*/  R2UR UR5, R7 ;  /* 0x00000000070572ca */ /* 0x000fe200000e0000 */
[----:B------:R-:W-:Y:S01]  /*4aa0*/  UIADD3 UR24, UP1, UR22, 0x1f0, URZ ;  /* 0x000001f016187890 */ /* 0x000fe2000ff3e03f */
[----:B------:R-:W-:Y:S01]  /*4ab0*/  R2UR UR8, R21 ;  /* 0x00000000150872ca */ /* 0x000fe200000e0000 */
[----:B------:R-:W-:Y:S01]  /*4ac0*/  VIADD R6, R6, 0x1 ;  /* 0x0000000106067836 */ /* 0x000fe20000000000 */
[----:B------:R-:W-:Y:S01]  /*4ad0*/  R2UR UR11, R18 ;  /* 0x00000000120b72ca */ /* 0x000fe200000e0000 */
[----:B------:R-:W-:Y:S01]  /*4ae0*/  UIADD3.X UR25, URZ, UR23, URZ, UP1, !UPT ;  /* 0x000000173f197290 */ /* 0x000fe20008ffe43f */
[----:B------:R-:W-:Y:S01]  /*4af0*/  R2UR UR10, R20 ;  /* 0x00000000140a72ca */ /* 0x000fe200000e0000 */
[----:B------:R-:W-:Y:S01]  /*4b00*/  UMOV UR6, 0x0 ;  /* 0x0000000000067882 */ /* 0x000fe20000000000 */
[----:B------:R-:W-:Y:S01]  /*4b10*/  R2UR UR12, R8 ;  /* 0x00000000080c72ca */ /* 0x000fe200000e0000 */
[----:B------:R-:W-:Y:S01]  /*4b20*/  UMOV UR7, 0x10000000 ;  /* 0x1000000000077882 */ /* 0x000fe20000000000 */
[----:B------:R-:W-:Y:S01]  /*4b30*/  R2UR UR19, R15 ;  /* 0x000000000f1372ca */ /* 0x000fe200000e0000 */
[----:B------:R-:W-:Y:S01]  /*4b40*/  VIADD R20, R20, 0x40 ;  /* 0x0000004014147836 */ /* 0x000fe20000000000 */
[----:B------:R-:W-:Y:S01]  /*4b50*/  ISETP.GT.AND P3, PT, R4, 0x1, PT ;  /* 0x000000010400780c */ /* 0x000fe20003f64270 */
[----:B------:R-:W-:Y:S01]  /*4b60*/  UIADD3 UR14, UR5, 0x200, URZ ;  /* 0x00000200050e7890 */ /* 0x000fe2000fffe03f */
[----:B------:R-:W-:Y:S01]  /*4b70*/  ISETP.NE.AND P1, PT, R6, 0x12, PT ;  /* 0x000000120600780c */ /* 0x000fe20003f25270 */
[----:B------:R-:W-:-:S02]  /*4b80*/  UIADD3.X UR5, URZ, UR23, URZ, UP0, !UPT ;  /* 0x000000173f057290 */ /* 0x000fc400087fe43f */
[----:B------:R-:W-:Y:S01]  /*4b90*/  UIADD3 UR15, UR8, 0x24200, URZ ;  /* 0x00024200080f7890 */ /* 0x000fe2000fffe03f */
[----:B------:R-:W-:Y:S02]  /*4ba0*/  SEL R14, RZ, 0x1, P1 ;  /* 0x00000001ff0e7807 */ /* 0x000fe40000800000 */
[----:B------:R-:W-:Y:S01]  /*4bb0*/  UMOV UR8, UR14 ;  /* 0x0000000e00087c82 */ /* 0x000fe20008000000 */
[----:B------:R-:W-:Y:S02]  /*4bc0*/  SEL R6, R6, RZ, P1 ;  /* 0x000000ff06067207 */ /* 0x000fe40000800000 */
[----:B------:R-:W-:Y:S01]  /*4bd0*/  LOP3.LUT R5, R5, R14, RZ, 0x3c, !PT ;  /* 0x0000000e05057212 */ /* 0x000fe200078e3cff */
[----:B------:R0:W-:Y:S02]  /*4be0*/  UTMALDG.3D [UR8], [UR4], desc[UR6] ;  /* 0x00000608040075b4 */ /* 0x0001e40008011000 */
[----:B0-----:R-:W-:Y:S01]  /*4bf0*/  UMOV UR8, UR15 ;  /* 0x0000000f00087c82 */ /* 0x001fe20008000000 */
[----:B------:R-:W-:-:S02]  /*4c00*/  UMOV UR11, UR19 ;  /* 0x00000013000b7c82 */ /* 0x000fc40008000000 */
[----:B------:R0:W-:Y:S02]  /*4c10*/  UTMALDG.3D [UR8], [UR24], desc[UR6] ;  /* 0x00000608180075b4 */ /* 0x0001e40008011000 */
[----:B0-----:R-:W-:Y:S05]  /*4c20*/  @P3 BRA `(.L_x_110) ;  /* 0xfffffffc00483947 */ /* 0x001fea000383ffff */
.L_x_106:
[----:B------:R-:W-:Y:S05]  /*4c30*/  BSYNC B1 ;  /* 0x0000000000017941 */ /* 0x000fea0003800000 */
.L_x_105:
[----:B------:R-:W-:Y:S01]  /*4c40*/  LOP3.LUT P3, RZ, R13, 0xff, RZ, 0xc0, !PT ;  /* 0x000000ff0dff7812 */ /* 0x000fe2000786c0ff */
[----:B------:R-:W-:Y:S01]  /*4c50*/  IMAD.IADD R12, R3, 0x1, R12 ;  /* 0x00000001030c7824 */ /* 0x000fe200078e020c */
[----:B------:R-:W-:Y:S01]  /*4c60*/  IADD3 R16, P4, R16, UR20, RZ ;  /* 0x0000001410107c10 */ /* 0x000fe2000ff9e0ff */
[----:B------:R-:W-:Y:S01]  /*4c70*/  ULDC.64 UR4, c[0x0][0x650] ;  /* 0x0001940000047ab9 */ /* 0x000fe20000000a00 */
[----:B------:R-:W-:Y:S01]  /*4c80*/  BSSY B1, `(.L_x_111) ;  /* 0x000006a000017945 */ /* 0x000fe20003800000 */
[----:B------:R-:W-:Y:S01]  /*4c90*/  IMAD.MOV.U32 R9, RZ, RZ, -0x1 ;  /* 0xffffffffff097424 */ /* 0x000fe200078e00ff */
[----:B------:R-:W-:Y:S01]  /*4ca0*/  ISETP.GT.U32.AND P1, PT, R12, 0x11, PT ;  /* 0x000000110c00780c */ /* 0x000fe20003f24070 */
[----:B------:R-:W-:Y:S01]  /*4cb0*/  IMAD.MOV.U32 R8, RZ, RZ, -0x1 ;  /* 0xffffffffff087424 */ /* 0x000fe200078e00ff */
[----:B------:R-:W-:Y:S02]  /*4cc0*/  IADD3.X R17, R17, UR13, RZ, P4, !PT ;  /* 0x0000000d11117c10 */ /* 0x000fe4000a7fe4ff */
[----:B------:R-:W-:-:S02]  /*4cd0*/  ISETP.LT.U32.AND P1, PT, R3, 0x12, P1 ;  /* 0x000000120300780c */ /* 0x000fc40000f21070 */
[----:B------:R-:W-:Y:S01]  /*4ce0*/  PRMT R13, RZ, 0x7610, R13 ;  /* 0x00007610ff0d7816 */ /* 0x000fe2000000000d */
[----:B------:R-:W0:Y:S01]  /*4cf0*/  @P3 S2R R5, SR_CgaCtaId ;  /* 0x0000000000053919 */ /* 0x000e220000008800 */
[----:B------:R-:W-:-:S04]  /*4d00*/  @P3 MOV R4, 0x400 ;  /* 0x0000040000043802 */ /* 0x000fc80000000f00 */
[----:B0-----:R-:W-:Y:S01]  /*4d10*/  @P3 LEA R6, R5, R4, 0x18 ;  /* 0x0000000405063211 */ /* 0x001fe200078ec0ff */
[----:B------:R-:W-:-:S03]  /*4d20*/  IMAD.WIDE.U32 R4, R12, 0x38e38e39, RZ ;  /* 0x38e38e390c047825 */ /* 0x000fc600078e00ff */
[----:B------:R0:W-:Y:S01]  /*4d30*/  @P3 SYNCS.ARRIVE.TRANS64.A1T0 RZ, [R6+URZ+0x138], RZ ;  /* 0x000138ff06ff39a7 */ /* 0x0001e2000810003f */
[----:B------:R-:W-:Y:S02]  /*4d40*/  ISETP.GE.U32.AND P3, PT, R3, 0x12, PT ;  /* 0x000000120300780c */ /* 0x000fe40003f66070 */
[----:B------:R-:W-:Y:S02]  /*4d50*/  SHF.R.U32.HI R7, RZ, 0x2, R5 ;  /* 0x00000002ff077819 */ /* 0x000fe40000011605 */
[----:B------:R-:W-:Y:S02]  /*4d60*/  SEL R5, RZ, 0x1, !P1 ;  /* 0x00000001ff057807 */ /* 0x000fe40004800000 */
[----:B------:R-:W-:Y:S01]  /*4d70*/  ISETP.GE.U32.AND P1, PT, R16, UR4, PT ;  /* 0x0000000410007c0c */ /* 0x000fe2000bf26070 */
[----:B------:R-:W-:Y:S01]  /*4d80*/  IMAD R12, R7, -0x12, R12 ;  /* 0xffffffee070c7824 */ /* 0x000fe200078e020c */
[----:B------:R-:W-:Y:S02]  /*4d90*/  LOP3.LUT R0, R0, R5, RZ, 0x3c, !PT ;  /* 0x0000000500007212 */ /* 0x000fe400078e3cff */
[----:B------:R-:W-:-:S02]  /*4da0*/  ISETP.GE.U32.AND.EX P1, PT, R17, UR5, PT, P1 ;  /* 0x0000000511007c0c */ /* 0x000fc4000bf26110 */
[----:B------:R-:W-:Y:S02]  /*4db0*/  PRMT R4, RZ, 0x7610, R4 ;  /* 0x00007610ff047816 */ /* 0x000fe40000000004 */
[----:B------:R-:W-:Y:S01]  /*4dc0*/  @P3 LOP3.LUT R0, R0, 0x1, R7, 0x78, !PT ;  /* 0x0000000100003812 */ /* 0x000fe200078e7807 */
[----:B------:R-:W-:-:S08]  /*4dd0*/  IMAD.MOV.U32 R7, RZ, RZ, -0x1 ;  /* 0xffffffffff077424 */ /* 0x000fd000078e00ff */
[----:B0-----:R-:W-:Y:S05]  /*4de0*/  @P1 BRA `(.L_x_112) ;  /* 0x00000004004c1947 */ /* 0x001fea0003800000 */
[----:B------:R-:W-:Y:S01]  /*4df0*/  ULDC.64 UR4, c[0x0][0x628] ;  /* 0x00018a0000047ab9 */ /* 0x000fe20000000a00 */
[----:B------:R-:W0:Y:S01]  /*4e00*/  S2R R15, SR_CTAID.X ;  /* 0x00000000000f7919 */ /* 0x000e220000002500 */
[----:B------:R-:W-:Y:S01]  /*4e10*/  ISETP.NE.U32.AND P1, PT, RZ, UR4, PT ;  /* 0x00000004ff007c0c */ /* 0x000fe2000bf25070 */
[----:B------:R-:W-:Y:S01]  /*4e20*/  ULDC UR7, c[0x0][0x630] ;  /* 0x00018c0000077ab9 */ /* 0x000fe20000000800 */
[----:B------:R-:W-:Y:S01]  /*4e30*/  IMAD.MOV.U32 R4, RZ, RZ, R16 ;  /* 0x000000ffff047224 */ /* 0x000fe200078e0010 */
[----:B------:R-:W1:Y:S01]  /*4e40*/  S2R R14, SR_CTAID.Y ;  /* 0x00000000000e7919 */ /* 0x000e620000002600 */
[----:B------:R-:W-:Y:S01]  /*4e50*/  ISETP.NE.AND.EX P1, PT, RZ, UR5, PT, P1 ;  /* 0x00000005ff007c0c */ /* 0x000fe2000bf25310 */
[----:B------:R-:W-:-:S12]  /*4e60*/  IMAD.MOV.U32 R5, RZ, RZ, R17 ;  /* 0x000000ffff057224 */ /* 0x000fd800078e0011 */
[----:B------:R-:W-:Y:S05]  /*4e70*/  @!P1 BRA `(.L_x_113) ;  /* 0x0000000000289947 */ /* 0x000fea0003800000 */
[----:B------:R-:W-:Y:S02]  /*4e80*/  ULDC UR6, c[0x0][0x634] ;  /* 0x00018d0000067ab9 */ /* 0x000fe40000000800 */
[----:B------:R-:W-:-:S05]  /*4e90*/  IADD3 R9, P1, R16, UR6, RZ ;  /* 0x0000000610097c10 */ /* 0x000fca000ff3e0ff */
[----:B------:R-:W-:-:S04]  /*4ea0*/  IMAD.X R21, RZ, RZ, R17, P1 ;  /* 0x000000ffff157224 */ /* 0x000fc800008e0611 */
[----:B------:R-:W-:-:S04]  /*4eb0*/  IMAD.WIDE.U32 R6, R21, UR4, RZ ;  /* 0x0000000415067c25 */ /* 0x000fc8000f8e00ff */
[----:B------:R-:W-:-:S04]  /*4ec0*/  IMAD.WIDE.U32 R6, P1, R9, UR5, R6 ;  /* 0x0000000509067c25 */ /* 0x000fc8000f820006 */
[----:B------:R-:W-:-:S04]  /*4ed0*/  IMAD.WIDE.U32 R8, R9, UR4, RZ ;  /* 0x0000000409087c25 */ /* 0x000fc8000f8e00ff */
[----:B------:R-:W-:Y:S01]  /*4ee0*/  IMAD.X R5, RZ, RZ, RZ, P1 ;  /* 0x000000ffff057224 */ /* 0x000fe200008e06ff */
[----:B------:R-:W-:Y:S01]  /*4ef0*/  IADD3 RZ, P1, R9, R6, RZ ;  /* 0x0000000609ff7210 */ /* 0x000fe20007f3e0ff */
[----:B------:R-:W-:-:S04]  /*4f00*/  IMAD.MOV.U32 R4, RZ, RZ, R7 ;  /* 0x000000ffff047224 */ /* 0x000fc800078e0007 */
[----:B------:R-:W-:-:S08]  /*4f10*/  IMAD.WIDE.U32.X R4, R21, UR5, R4, P1 ;  /* 0x0000000515047c25 */ /* 0x000fd000088e0404 */
.L_x_113:
[--C-:B------:R-:W-:Y:S01]  /*4f20*/  SHF.R.U64 R8, R4, UR7, R5.reuse ;  /* 0x0000000704087c19 */ /* 0x100fe20008001205 */
[----:B------:R-:W-:Y:S01]  /*4f30*/  ULDC.64 UR4, c[0x0][0x620] ;  /* 0x0001880000047ab9 */ /* 0x000fe20000000a00 */
[----:B------:R-:W-:Y:S01]  /*4f40*/  SHF.R.U32.HI R4, RZ, UR7, R5 ;  /* 0x00000007ff047c19 */ /* 0x000fe20008011605 */
[----:B------:R-:W2:Y:S01]  /*4f50*/  LDC R24, c[0x0][0x144] ;  /* 0x00005100ff187b82 */ /* 0x000ea20000000800 */
[----:B------:R-:W-:Y:S01]  /*4f60*/  IADD3 R7, P1, RZ, -R8, RZ ;  /* 0x80000008ff077210 */ /* 0x000fe20007f3e0ff */
[----:B------:R-:W-:Y:S01]  /*4f70*/  ULDC.64 UR8, c[0x0][0x640] ;  /* 0x0001900000087ab9 */ /* 0x000fe20000000a00 */
[----:B0-----:R-:W-:Y:S01]  /*4f80*/  I2FP.F32.U32 R9, R15 ;  /* 0x0000000f00097245 */ /* 0x001fe20000201000 */
[----:B------:R-:W-:Y:S02]  /*4f90*/  ULDC UR6, c[0x0][0x608] ;  /* 0x0001820000067ab9 */ /* 0x000fe40000000800 */
[----:B------:R-:W-:Y:S01]  /*4fa0*/  IMAD.X R4, RZ, RZ, ~R4, P1 ;  /* 0x000000ffff047224 */ /* 0x000fe200008e0e04 */
[----:B------:R-:W-:Y:S01]  /*4fb0*/  ISETP.NE.U32.AND P1, PT, RZ, UR8, PT ;  /* 0x00000008ff007c0c */ /* 0x000fe2000bf25070 */
[----:B------:R-:W0:Y:S02]  /*4fc0*/  LDC R21, c[0x0][0x148] ;  /* 0x00005200ff157b82 */ /* 0x000e240000000800 */
[----:B------:R-:W-:Y:S01]  /*4fd0*/  IMAD R6, R4, UR4, RZ ;  /* 0x0000000404067c24 */ /* 0x000fe2000f8e02ff */
[----:B------:R-:W-:Y:S01]  /*4fe0*/  ISETP.NE.AND.EX P1, PT, RZ, UR9, PT, P1 ;  /* 0x00000009ff007c0c */ /* 0x000fe2000bf25310 */
[----:B------:R-:W-:Y:S01]  /*4ff0*/  IMAD.WIDE.U32 R4, R7, UR4, R16 ;  /* 0x0000000407047c25 */ /* 0x000fe2000f8e0010 */
[----:B------:R-:W-:-:S03]  /*5000*/  ULDC UR4, c[0x0][0x150] ;  /* 0x0000540000047ab9 */ /* 0x000fc60000000800 */
[----:B------:R-:W-:Y:S02]  /*5010*/  IMAD R7, R7, UR5, R6 ;  /* 0x0000000507077c24 */ /* 0x000fe4000f8e0206 */
[----:B------:R-:W-:Y:S01]  /*5020*/  FMUL R6, R9, UR4 ;  /* 0x0000000409067c20 */ /* 0x000fe20008400000 */
[----:B------:R-:W-:Y:S01]  /*5030*/  ULDC UR4, c[0x0][0x618] ;  /* 0x0001860000047ab9 */ /* 0x000fe20000000800 */
[----:B------:R-:W-:Y:S01]  /*5040*/  ULDC UR5, c[0x0][0x154] ;  /* 0x0000550000057ab9 */ /* 0x000fe20000000800 */
[----:B------:R-:W-:-:S03]  /*5050*/  IMAD.IADD R5, R5, 0x1, R7 ;  /* 0x0000000105057824 */ /* 0x000fc600078e0207 */
[----:B------:R-:W3:Y:S02]  /*5060*/  F2I.U32.TRUNC.NTZ R6, R6 ;  /* 0x0000000600067305 */ /* 0x000ee4000020f000 */
[----:B------:R-:W-:Y:S02]  /*5070*/  SHF.R.U64 R9, R4, UR4, R5 ;  /* 0x0000000404097c19 */ /* 0x000fe40008001205 */
[----:B-1----:R-:W-:-:S05]  /*5080*/  I2FP.F32.U32 R4, R14 ;  /* 0x0000000e00047245 */ /* 0x002fca0000201000 */
[----:B------:R-:W-:Y:S01]  /*5090*/  FMUL R22, R4, UR5 ;  /* 0x0000000504167c20 */ /* 0x000fe20008400000 */
[----:B------:R-:W-:Y:S01]  /*50a0*/  SHF.R.U32.HI R4, RZ, UR4, R5 ;  /* 0x00000004ff047c19 */ /* 0x000fe20008011605 */
[----:B------:R-:W-:-:S03]  /*50b0*/  ULDC UR4, c[0x0][0x658] ;  /* 0x0001960000047ab9 */ /* 0x000fc60000000800 */
[--C-:B------:R-:W-:Y:S01]  /*50c0*/  SHF.R.U64 R20, R9, UR6, R4.reuse ;  /* 0x0000000609147c19 */ /* 0x100fe20008001204 */
[----:B------:R-:W1:Y:S01]  /*50d0*/  F2I.U32.TRUNC.NTZ R22, R22 ;  /* 0x0000001600167305 */ /* 0x000e62000020f000 */
[----:B------:R-:W-:Y:S01]  /*50e0*/  SHF.R.U32.HI R5, RZ, UR6, R4 ;  /* 0x00000006ff057c19 */ /* 0x000fe20008011604 */
[----:B---3--:R-:W-:-:S03]  /*50f0*/  IMAD.MOV R6, RZ, RZ, -R6 ;  /* 0x000000ffff067224 */ /* 0x008fc600078e0a06 */
[----:B------:R-:W-:Y:S01]  /*5100*/  SHF.R.U64 R18, R20, UR4, R5 ;  /* 0x0000000414127c19 */ /* 0x000fe20008001205 */
[----:B--2---:R-:W-:Y:S01]  /*5110*/  IMAD R15, R24, R6, R15 ;  /* 0x00000006180f7224 */ /* 0x004fe200078e020f */
[----:B------:R-:W-:-:S03]  /*5120*/  SHF.R.U32.HI R23, RZ, UR4, R5 ;  /* 0x00000004ff177c19 */ /* 0x000fc60008011605 */
[----:B------:R-:W-:Y:S02]  /*5130*/  IMAD.MOV.U32 R4, RZ, RZ, R18 ;  /* 0x000000ffff047224 */ /* 0x000fe400078e0012 */
[----:B------:R-:W-:Y:S01]  /*5140*/  IMAD.MOV.U32 R5, RZ, RZ, R23 ;  /* 0x000000ffff057224 */ /* 0x000fe200078e0017 */
[----:B-1----:R-:W-:Y:S06]  /*5150*/  @!P1 BRA `(.L_x_114) ;  /* 0x0000000000289947 */ /* 0x002fec0003800000 */
[----:B------:R-:W-:Y:S02]  /*5160*/  ULDC UR4, c[0x0][0x64c] ;  /* 0x0001930000047ab9 */ /* 0x000fe40000000800 */
[----:B------:R-:W-:-:S05]  /*5170*/  IADD3 R5, P1, R18, UR4, RZ ;  /* 0x0000000412057c10 */ /* 0x000fca000ff3e0ff */
[----:B------:R-:W-:-:S04]  /*5180*/  IMAD.X R23, RZ, RZ, R23, P1 ;  /* 0x000000ffff177224 */ /* 0x000fc800008e0617 */
[----:B------:R-:W-:-:S04]  /*5190*/  IMAD.WIDE.U32 R6, R23, UR8, RZ ;  /* 0x0000000817067c25 */ /* 0x000fc8000f8e00ff */
[----:B------:R-:W-:-:S04]  /*51a0*/  IMAD.WIDE.U32 R6, P1, R5, UR9, R6 ;  /* 0x0000000905067c25 */ /* 0x000fc8000f820006 */
[----:B------:R-:W-:-:S04]  /*51b0*/  IMAD.WIDE.U32 R4, R5, UR8, RZ ;  /* 0x0000000805047c25 */ /* 0x000fc8000f8e00ff */
[----:B------:R-:W-:Y:S01]  /*51c0*/  IMAD.MOV.U32 R4, RZ, RZ, R7 ;  /* 0x000000ffff047224 */ /* 0x000fe200078e0007 */
[----:B------:R-:W-:Y:S01]  /*51d0*/  IADD3 RZ, P3, R5, R6, RZ ;  /* 0x0000000605ff7210 */ /* 0x000fe20007f7e0ff */
[----:B------:R-:W-:-:S04]  /*51e0*/  IMAD.X R5, RZ, RZ, RZ, P1 ;  /* 0x000000ffff057224 */ /* 0x000fc800008e06ff */
[----:B------:R-:W-:-:S08]  /*51f0*/  IMAD.WIDE.U32.X R4, R23, UR9, R4, P3 ;  /* 0x0000000917047c25 */ /* 0x000fd000098e0404 */
.L_x_114:
[----:B------:R-:W-:Y:S01]  /*5200*/  ISETP.NE.AND P1, PT, R2, 0x1, PT ;  /* 0x000000010200780c */ /* 0x000fe20003f25270 */
[----:B------:R-:W-:Y:S01]  /*5210*/  ULDC UR4, c[0x0][0x648] ;  /* 0x0001920000047ab9 */ /* 0x000fe20000000800 */
[----:B------:R-:W-:Y:S01]  /*5220*/  LOP3.LUT R20, R20, UR17, RZ, 0xc0, !PT ;  /* 0x0000001114147c12 */ /* 0x000fe2000f8ec0ff */
[----:B------:R-:W-:Y:S01]  /*5230*/  IMAD.MOV R22, RZ, RZ, -R22 ;  /* 0x000000ffff167224 */ /* 0x000fe200078e0a16 */
[----:B------:R-:W-:Y:S01]  /*5240*/  SHF.R.U64 R5, R4, UR4, R5 ;  /* 0x0000000404057c19 */ /* 0x000fe20008001205 */
[----:B------:R-:W-:Y:S01]  /*5250*/  ULDC UR4, c[0x0][0x638] ;  /* 0x00018e0000047ab9 */ /* 0x000fe20000000800 */
[----:B------:R-:W-:Y:S01]  /*5260*/  LOP3.LUT R9, R9, UR16, RZ, 0xc0, !PT ;  /* 0x0000001009097c12 */ /* 0x000fe2000f8ec0ff */
[----:B------:R-:W-:Y:S01]  /*5270*/  ULDC UR5, c[0x0][0x610] ;  /* 0x0001840000057ab9 */ /* 0x000fe20000000800 */
[----:B------:R-:W-:Y:S02]  /*5280*/  IMAD.MOV.U32 R4, RZ, RZ, 0x1 ;  /* 0x00000001ff047424 */ /* 0x000fe400078e00ff */
[----:B------:R-:W-:-:S02]  /*5290*/  IMAD.MOV R7, RZ, RZ, -R5 ;  /* 0x000000ffff077224 */ /* 0x000fc400078e0a05 */
[----:B------:R-:W-:Y:S02]  /*52a0*/  IMAD R20, R5, UR18, R20 ;  /* 0x0000001205147c24 */ /* 0x000fe4000f8e0214 */
[----:B0-----:R-:W-:Y:S02]  /*52b0*/  @P1 IMAD R15, R21, R22, R14 ;  /* 0x00000016150f1224 */ /* 0x001fe400078e020e */
[----:B------:R-:W-:Y:S01]  /*52c0*/  IMAD R18, R7, UR4, R18 ;  /* 0x0000000407127c24 */ /* 0x000fe2000f8e0212 */
[----:B------:R-:W-:Y:S01]  /*52d0*/  ULDC UR4, c[0x0][0x600] ;  /* 0x0001800000047ab9 */ /* 0x000fe20000000800 */
[----:B------:R-:W-:Y:S02]  /*52e0*/  IMAD R15, R20, UR5, R15 ;  /* 0x00000005140f7c24 */ /* 0x000fe4000f8e020f */
[----:B------:R-:W-:-:S05]  /*52f0*/  IMAD R18, R18, UR4, R9 ;  /* 0x0000000412127c24 */ /* 0x000fca000f8e0209 */
[----:B------:R-:W-:Y:S02]  /*5300*/  SEL R9, R18, R15, !P1 ;  /* 0x0000000f12097207 */ /* 0x000fe40004800000 */
[----:B------:R-:W-:-:S07]  /*5310*/  SEL R7, R15, R18, !P1 ;  /* 0x000000120f077207 */ /* 0x000fce0004800000 */
.L_x_112:
[----:B------:R-:W-:Y:S05]  /*5320*/  BSYNC B1 ;  /* 0x0000000000017941 */ /* 0x000fea0003800000 */
.L_x_111:
[----:B------:R-:W-:-:S13]  /*5330*/  LOP3.LUT P1, RZ, R4, 0xff, RZ, 0xc0, !PT ;  /* 0x000000ff04ff7812 */ /* 0x000fda000782c0ff */
[----:B------:R-:W-:Y:S05]  /*5340*/  @P1 BRA `(.L_x_115) ;  /* 0xfffffff4004c1947 */ /* 0x000fea000383ffff */
[----:B------:R-:W-:Y:S05]  /*5350*/  BSYNC B0 ;  /* 0x0000000000007941 */ /* 0x000fea0003800000 */
.L_x_103:
[----:B------:R-:W-:-:S03]  /*5360*/  UMOV UR4, 0xffffffff ;  /* 0xffffffff00047882 */ /* 0x000fc60000000000 */
[----:B------:R-:W-:Y:S05]  /*5370*/  BRA.DIV UR4, `(.L_x_116) ;  /* 0x0000000e040c7947 */ /* 0x000fea000b800000 */
[----:B------:R-:W-:-:S13]  /*5380*/  ELECT P6, URZ, PT ;  /* 0x00000000003f782f */ /* 0x000fda00038c0000 */
.L_x_144:
[----:B------:R-:W-:Y:S04]  /*5390*/  BSSY B0, `(.L_x_117) ;  /* 0x00000a9000007945 */ /* 0x000fe80003800000 */
[----:B------:R-:W-:Y:S05]  /*53a0*/  @!P6 BRA `(.L_x_118) ;  /* 0x00000008009ce947 */ /* 0x000fea0003800000 */
[----:B------:R-:W-:-:S04]  /*53b0*/  LOP3.LUT R19, R19, 0x2, RZ, 0xfc, !PT ;  /* 0x0000000213137812 */ /* 0x000fc800078efcff */
[----:B------:R-:W-:-:S13]  /*53c0*/  ISETP.NE.AND P0, PT, R19, 0x3, PT ;  /* 0x000000031300780c */ /* 0x000fda0003f05270 */
[----:B------:R-:W-:Y:S05]  /*53d0*/  @!P0 BRA `(.L_x_119) ;  /* 0x0000000000048947 */ /* 0x000fea0003800000 */
[----:B------:R-:W-:Y:S01]  /*53e0*/  BPT.TRAP 0x1 ;  /* 0x000000040000795c */ /* 0x000fe20000300000 */
.L_x_119:
[----:B------:R-:W0:Y:S01]  /*53f0*/  S2R R3, SR_CgaCtaId ;  /* 0x0000000000037919 */ /* 0x000e220000008800 */
[----:B------:R-:W-:-:S04]  /*5400*/  MOV R2, 0x400 ;  /* 0x0000040000027802 */ /* 0x000fc80000000f00 */
[----:B0-----:R-:W-:Y:S02]  /*5410*/  LEA R3, R3, R2, 0x18 ;  /* 0x0000000203037211 */ /* 0x001fe400078ec0ff */
[----:B------:R-:W-:-:S03]  /*5420*/  SHF.L.U32 R2, R0, 0x1f, RZ ;  /* 0x0000001f00027819 */ /* 0x000fc600000006ff */
[----:B------:R-:W-:-:S04]  /*5430*/  VIADD R3, R3, 0x90 ;  /* 0x0000009003037836 */ /* 0x000fc80000000000 */
[C---:B------:R-:W-:Y:S02]  /*5440*/  IMAD R7, R12.reuse, 0x8, R3 ;  /* 0x000000080c077824 */ /* 0x040fe400078e0203 */
[----:B------:R-:W-:Y:S02]  /*5450*/  VIADD R12, R12, 0x1 ;  /* 0x000000010c0c7836 */ /* 0x000fe40000000000 */
[----:B------:R-:W0:Y:S03]  /*5460*/  SYNCS.PHASECHK.TRANS64.TRYWAIT P0, [R7+URZ], R2 ;  /* 0x00000002070075a7 */ /* 0x000e26000800017f */
[----:B------:R-:W-:-:S04]  /*5470*/  ISETP.NE.AND P1, PT, R12, 0x12, PT ;  /* 0x000000120c00780c */ /* 0x000fc80003f25270 */
[----:B------:R-:W-:Y:S02]  /*5480*/  SEL R5, RZ, 0x1, P1 ;  /* 0x00000001ff057807 */ /* 0x000fe40000800000 */
[----:B------:R-:W-:Y:S02]  /*5490*/  SEL R12, R12, RZ, P1 ;  /* 0x000000ff0c0c7207 */ /* 0x000fe40000800000 */
[----:B------:R-:W-:-:S03]  /*54a0*/  LOP3.LUT R5, R0, R5, RZ, 0x3c, !PT ;  /* 0x0000000500057212 */ /* 0x000fc600078e3cff */
[----:B------:R-:W-:Y:S01]  /*54b0*/  IMAD R9, R12, 0x8, R3 ;  /* 0x000000080c097824 */ /* 0x000fe200078e0203 */
[----:B------:R-:W-:Y:S01]  /*54c0*/  SHF.L.U32 R4, R5, 0x1f, RZ ;  /* 0x0000001f05047819 */ /* 0x000fe200000006ff */
[----:B0-----:R-:W-:Y:S06]  /*54d0*/  @!P0 BRA `(.L_x_120) ;  /* 0x0000000800d48947 */ /* 0x001fec0003800000 */
.L_x_145:
[----:B------:R-:W1:Y:S01]  /*54e0*/  SYNCS.PHASECHK.TRANS64.TRYWAIT P0, [R9+URZ], R4 ;  /* 0x00000004090075a7 */ /* 0x000e62000800017f */
[----:B------:R-:W-:-:S05]  /*54f0*/  VIADD R0, R12, 0x1 ;  /* 0x000000010c007836 */ /* 0x000fca0000000000 */
[----:B------:R-:W-:-:S04]  /*5500*/  ISETP.NE.AND P1, PT, R0, 0x12, PT ;  /* 0x000000120000780c */ /* 0x000fc80003f25270 */
[----:B0-----:R-:W-:Y:S02]  /*5510*/  SEL R2, RZ, 0x1, P1 ;  /* 0x00000001ff027807 */ /* 0x001fe40000800000 */
[----:B------:R-:W-:Y:S02]  /*5520*/  SEL R0, R0, RZ, P1 ;  /* 0x000000ff00007207 */ /* 0x000fe40000800000 */
[----:B------:R-:W-:-:S03]  /*5530*/  LOP3.LUT R7, R5, R2, RZ, 0x3c, !PT ;  /* 0x0000000205077212 */ /* 0x000fc600078e3cff */
[----:B------:R-:W-:Y:S01]  /*5540*/  IMAD R6, R0, 0x8, R3 ;  /* 0x0000000800067824 */ /* 0x000fe200078e0203 */
[----:B------:R-:W-:Y:S01]  /*5550*/  SHF.L.U32 R5, R7, 0x1f, RZ ;  /* 0x0000001f07057819 */ /* 0x000fe200000006ff */
[----:B-1----:R-:W-:Y:S06]  /*5560*/  @!P0 BRA `(.L_x_121) ;  /* 0x0000000800c48947 */ /* 0x002fec0003800000 */
.L_x_146:
[----:B------:R-:W1:Y:S01]  /*5570*/  SYNCS.PHASECHK.TRANS64.TRYWAIT P0, [R6+URZ], R5 ;  /* 0x00000005060075a7 */ /* 0x000e62000800017f */
[----:B------:R-:W-:-:S05]  /*5580*/  VIADD R0, R0, 0x1 ;  /* 0x0000000100007836 */ /* 0x000fca0000000000 */
[----:B------:R-:W-:-:S04]  /*5590*/  ISETP.NE.AND P1, PT, R0, 0x12, PT ;  /* 0x000000120000780c */ /* 0x000fc80003f25270 */
[----:B------:R-:W-:Y:S02]  /*55a0*/  SEL R2, RZ, 0x1, P1 ;  /* 0x00000001ff027807 */ /* 0x000fe40000800000 */
[----:B------:R-:W-:Y:S02]  /*55b0*/  SEL R0, R0, RZ, P1 ;  /* 0x000000ff00007207 */ /* 0x000fe40000800000 */
[----:B------:R-:W-:-:S03]  /*55c0*/  LOP3.LUT R7, R7, R2, RZ, 0x3c, !PT ;  /* 0x0000000207077212 */ /* 0x000fc600078e3cff */
[----:B0-----:R-:W-:Y:S01]  /*55d0*/  IMAD R9, R0, 0x8, R3 ;  /* 0x0000000800097824 */ /* 0x001fe200078e0203 */
[----:B------:R-:W-:Y:S01]  /*55e0*/  SHF.L.U32 R4, R7, 0x1f, RZ ;  /* 0x0000001f07047819 */ /* 0x000fe200000006ff */
[----:B-1----:R-:W-:Y:S06]  /*55f0*/  @!P0 BRA `(.L_x_122) ;  /* 0x0000000800b48947 */ /* 0x002fec0003800000 */
.L_x_147:
        /* <DEDUP_REMOVED lines=9> */
.L_x_148:
        /* <DEDUP_REMOVED lines=9> */
.L_x_149:
        /* <DEDUP_REMOVED lines=9> */
.L_x_150:
        /* <DEDUP_REMOVED lines=9> */
.L_x_151:
        /* <DEDUP_REMOVED lines=9> */
.L_x_152:
        /* <DEDUP_REMOVED lines=9> */
.L_x_153:
        /* <DEDUP_REMOVED lines=9> */
.L_x_154:
        /* <DEDUP_REMOVED lines=9> */
.L_x_155:
        /* <DEDUP_REMOVED lines=9> */
.L_x_156:
        /* <DEDUP_REMOVED lines=9> */
.L_x_157:
        /* <DEDUP_REMOVED lines=9> */
.L_x_158:
        /* <DEDUP_REMOVED lines=9> */
.L_x_159:
        /* <DEDUP_REMOVED lines=9> */
.L_x_160:
[----:B------:R-:W1:Y:S01]  /*5d50*/  SYNCS.PHASECHK.TRANS64.TRYWAIT P0, [R6+URZ], R5 ;  /* 0x00000005060075a7 */ /* 0x000e62000800017f */
[----:B------:R-:W-:-:S05]  /*5d60*/  VIADD R0, R0, 0x1 ;  /* 0x0000000100007836 */ /* 0x000fca0000000000 */
[----:B------:R-:W-:-:S04]  /*5d70*/  ISETP.NE.AND P1, PT, R0, 0x12, PT ;  /* 0x000000120000780c */ /* 0x000fc80003f25270 */
[----:B------:R-:W-:Y:S02]  /*5d80*/  SEL R2, RZ, 0x1, P1 ;  /* 0x00000001ff027807 */ /* 0x000fe40000800000 */
[----:B------:R-:W-:Y:S02]  /*5d90*/  SEL R0, R0, RZ, P1 ;  /* 0x000000ff00007207 */ /* 0x000fe40000800000 */
[----:B------:R-:W-:Y:S01]  /*5da0*/  LOP3.LUT R2, R7, R2, RZ, 0x3c, !PT ;  /* 0x0000000207027212 */ /* 0x000fe200078e3cff */
[----:B-1----:R-:W-:Y:S06]  /*5db0*/  @!P0 BRA `(.L_x_136) ;  /* 0x0000000400dc8947 */ /* 0x002fec0003800000 */
.L_x_161:
[----:B------:R-:W-:Y:S01]  /*5dc0*/  IMAD R3, R0, 0x8, R3 ;  /* 0x0000000800037824 */ /* 0x000fe200078e0203 */
[----:B------:R-:W-:-:S07]  /*5dd0*/  SHF.L.U32 R0, R2, 0x1f, RZ ;  /* 0x0000001f02007819 */ /* 0x000fce00000006ff */
.L_x_137:
[----:B--2---:R2:W3:Y:S02]  /*5de0*/  SYNCS.PHASECHK.TRANS64.TRYWAIT P0, [R3+URZ], R0 ;  /* 0x00000000030075a7 */ /* 0x0044e4000800017f */
[----:B---3--:R-:W-:Y:S05]  /*5df0*/  @!P0 NANOSLEEP.SYNCS 0x989680 ;  /* 0x009896800000895d */ /* 0x008fea0003900000 */
[----:B------:R-:W3:Y:S02]  /*5e00*/  @!P0 SYNCS.PHASECHK.TRANS64 P0, [R3+URZ], R0 ;  /* 0x00000000030085a7 */ /* 0x000ee4000800007f */
[----:B---3--:R-:W-:Y:S05]  /*5e10*/  @!P0 BRA `(.L_x_137) ;  /* 0xfffffffc00f08947 */ /* 0x008fea000383ffff */
.L_x_118:
[----:B------:R-:W-:Y:S05]  /*5e20*/  BSYNC B0 ;  /* 0x0000000000007941 */ /* 0x000fea0003800000 */
.L_x_117:
[----:B------:R-:W-:Y:S05]  /*5e30*/  EXIT ;  /* 0x000000000000794d */ /* 0x000fea0003800000 */
.L_x_18:
[----:B---3--:R3:W4:Y:S02]  /*5e40*/  SYNCS.PHASECHK.TRANS64.TRYWAIT P1, [R3+URZ], R0 ;  /* 0x00000000030075a7 */ /* 0x008724000802017f */
[----:B----4-:R-:W-:Y:S05]  /*5e50*/  @!P1 NANOSLEEP.SYNCS 0x989680 ;  /* 0x009896800000995d */ /* 0x010fea0003900000 */
[----:B------:R-:W4:Y:S02]  /*5e60*/  @!P1 SYNCS.PHASECHK.TRANS64 P1, [R3+URZ], R0 ;  /* 0x00000000030095a7 */ /* 0x000f24000802007f */
[----:B----4-:R-:W-:Y:S05]  /*5e70*/  @!P1 BRA `(.L_x_18) ;  /* 0xfffffffc00f09947 */ /* 0x010fea000383ffff */
[----:B------:R-:W-:Y:S05]  /*5e80*/  BRA `(.L_x_17) ;  /* 0xffffffb4006c7947 */ /* 0x000fea000383ffff */
.L_x_23:
[----:B-1----:R1:W2:Y:S02]  /*5e90*/  SYNCS.PHASECHK.TRANS64.TRYWAIT P1, [R5+URZ], R4 ;  /* 0x00000004050075a7 */ /* 0x0022a4000802017f */
[----:B--2---:R-:W-:Y:S05]  /*5ea0*/  @!P1 NANOSLEEP.SYNCS 0x989680 ;  /* 0x009896800000995d */ /* 0x004fea0003900000 */
[----:B------:R-:W2:Y:S02]  /*5eb0*/  @!P1 SYNCS.PHASECHK.TRANS64 P1, [R5+URZ], R4 ;  /* 0x00000004050095a7 */ /* 0x000ea4000802007f */
[----:B--2---:R-:W-:Y:S05]  /*5ec0*/  @!P1 BRA `(.L_x_23) ;  /* 0xfffffffc00f09947 */ /* 0x004fea000383ffff */
[----:B------:R-:W-:Y:S05]  /*5ed0*/  BRA `(.L_x_22) ;  /* 0xffffffb8001c7947 */ /* 0x000fea000383ffff */
.L_x_104:
[----:B------:R-:W-:Y:S01]  /*5ee0*/  BSSY B1, `(.L_x_138) ;  /* 0x0000006000017945 */ /* 0x000fe20003800000 */
[----:B------:R-:W-:-:S07]  /*5ef0*/  IMAD.MOV.U32 R15, RZ, RZ, -0x1 ;  /* 0xffffffffff0f7424 */ /* 0x000fce00078e00ff */
[----:B------:R-:W-:Y:S05]  /*5f00*/  WARPSYNC.COLLECTIVE R15, `(.L_x_139) ;  /* 0x000000000f0c7348 */ /* 0x000fea0003c00000 */
[----:B------:R-:W-:Y:S02]  /*5f10*/  ELECT P6, UR62, PT ;  /* 0x00000000003e782f */ /* 0x000fe400038c0000 */
[----:B------:R-:W-:Y:S01]  /*5f20*/  MOV R14, UR62 ;  /* 0x0000003e000e7c02 */ /* 0x000fe20008000f00 */
[----:B------:R-:W-:Y:S10]  /*5f30*/  ENDCOLLECTIVE ;  /* 0x000000000000791b */ /* 0x000ff40003800000 */
.L_x_139:
[----:B------:R-:W-:Y:S05]  /*5f40*/  BSYNC B1 ;  /* 0x0000000000017941 */ /* 0x000fea0003800000 */
.L_x_138:
[----:B------:R-:W-:Y:S05]  /*5f50*/  BRA `(.L_x_140) ;  /* 0xffffffe800547947 */ /* 0x000fea000383ffff */
.L_x_107:
[----:B0-----:R0:W1:Y:S02]  /*5f60*/  SYNCS.PHASECHK.TRANS64.TRYWAIT P1, [R14+URZ+0x90], R7 ;  /* 0x000090070e0075a7 */ /* 0x001064000802017f */
[----:B-1----:R-:W-:Y:S05]  /*5f70*/  @!P1 NANOSLEEP.SYNCS 0x989680 ;  /* 0x009896800000995d */ /* 0x002fea0003900000 */
[----:B------:R-:W1:Y:S02]  /*5f80*/  @!P1 SYNCS.PHASECHK.TRANS64 P1, [R14+URZ+0x90], R7 ;  /* 0x000090070e0095a7 */ /* 0x000e64000802007f */
[----:B-1----:R-:W-:Y:S05]  /*5f90*/  @!P1 BRA `(.L_x_107) ;  /* 0xfffffffc00f09947 */ /* 0x002fea000383ffff */
[----:B------:R-:W-:Y:S05]  /*5fa0*/  BRA `(.L_x_141) ;  /* 0xffffffe800887947 */ /* 0x000fea000383ffff */
.L_x_116:
[----:B------:R-:W-:Y:S01]  /*5fb0*/  BSSY B0, `(.L_x_142) ;  /* 0x0000006000007945 */ /* 0x000fe20003800000 */
[----:B------:R-:W-:-:S07]  /*5fc0*/  IMAD.MOV.U32 R15, RZ, RZ, -0x1 ;  /* 0xffffffffff0f7424 */ /* 0x000fce00078e00ff */
[----:B------:R-:W-:Y:S05]  /*5fd0*/  WARPSYNC.COLLECTIVE R15, `(.L_x_143) ;  /* 0x000000000f0c7348 */ /* 0x000fea0003c00000 */
[----:B------:R-:W-:Y:S02]  /*5fe0*/  ELECT P6, UR62, PT ;  /* 0x00000000003e782f */ /* 0x000fe400038c0000 */
[----:B------:R-:W-:Y:S01]  /*5ff0*/  MOV R14, UR62 ;  /* 0x0000003e000e7c02 */ /* 0x000fe20008000f00 */
[----:B------:R-:W-:Y:S10]  /*6000*/  ENDCOLLECTIVE ;  /* 0x000000000000791b */ /* 0x000ff40003800000 */
.L_x_143:
[----:B------:R-:W-:Y:S05]  /*6010*/  BSYNC B0 ;  /* 0x0000000000007941 */ /* 0x000fea0003800000 */
.L_x_142:
[----:B------:R-:W-:Y:S05]  /*6020*/  BRA `(.L_x_144) ;  /* 0xfffffff000d87947 */ /* 0x000fea000383ffff */
.L_x_120:
[----:B0-----:R0:W1:Y:S02]  /*6030*/  SYNCS.PHASECHK.TRANS64.TRYWAIT P0, [R7+URZ], R2 ;  /* 0x00000002070075a7 */ /* 0x001064000800017f */
[----:B-1----:R-:W-:Y:S05]  /*6040*/  @!P0 NANOSLEEP.SYNCS 0x989680 ;  /* 0x009896800000895d */ /* 0x002fea0003900000 */
[----:B------:R-:W1:Y:S02]  /*6050*/  @!P0 SYNCS.PHASECHK.TRANS64 P0, [R7+URZ], R2 ;  /* 0x00000002070085a7 */ /* 0x000e64000800007f */
[----:B-1----:R-:W-:Y:S05]  /*6060*/  @!P0 BRA `(.L_x_120) ;  /* 0xfffffffc00f08947 */ /* 0x002fea000383ffff */
[----:B------:R-:W-:Y:S05]  /*6070*/  BRA `(.L_x_145) ;  /* 0xfffffff400187947 */ /* 0x000fea000383ffff */
.L_x_121:
[----:B0-----:R0:W1:Y:S02]  /*6080*/  SYNCS.PHASECHK.TRANS64.TRYWAIT P0, [R9+URZ], R4 ;  /* 0x00000004090075a7 */ /* 0x001064000800017f */
[----:B-1----:R-:W-:Y:S05]  /*6090*/  @!P0 NANOSLEEP.SYNCS 0x989680 ;  /* 0x009896800000895d */ /* 0x002fea0003900000 */
[----:B------:R-:W1:Y:S02]  /*60a0*/  @!P0 SYNCS.PHASECHK.TRANS64 P0, [R9+URZ], R4 ;  /* 0x00000004090085a7 */ /* 0x000e64000800007f */
[----:B-1----:R-:W-:Y:S05]  /*60b0*/  @!P0 BRA `(.L_x_121) ;  /* 0xfffffffc00f08947 */ /* 0x002fea000383ffff */
[----:B------:R-:W-:Y:S05]  /*60c0*/  BRA `(.L_x_146) ;  /* 0xfffffff400287947 */ /* 0x000fea000383ffff */
.L_x_122:
[----:B0-----:R0:W1:Y:S02]  /*60d0*/  SYNCS.PHASECHK.TRANS64.TRYWAIT P0, [R6+URZ], R5 ;  /* 0x00000005060075a7 */ /* 0x001064000800017f */
[----:B-1----:R-:W-:Y:S05]  /*60e0*/  @!P0 NANOSLEEP.SYNCS 0x989680 ;  /* 0x009896800000895d */ /* 0x002fea0003900000 */
[----:B------:R-:W1:Y:S02]  /*60f0*/  @!P0 SYNCS.PHASECHK.TRANS64 P0, [R6+URZ], R5 ;  /* 0x00000005060085a7 */ /* 0x000e64000800007f */
[----:B-1----:R-:W-:Y:S05]  /*6100*/  @!P0 BRA `(.L_x_122) ;  /* 0xfffffffc00f08947 */ /* 0x002fea000383ffff */
[----:B------:R-:W-:Y:S05]  /*6110*/  BRA `(.L_x_147) ;  /* 0xfffffff400387947 */ /* 0x000fea000383ffff */
.L_x_123:
[----:B0-----:R0:W1:Y:S02]  /*6120*/  SYNCS.PHASECHK.TRANS64.TRYWAIT P0, [R9+URZ], R4 ;  /* 0x00000004090075a7 */ /* 0x001064000800017f */
[----:B-1----:R-:W-:Y:S05]  /*6130*/  @!P0 NANOSLEEP.SYNCS 0x989680 ;  /* 0x009896800000895d */ /* 0x002fea0003900000 */
[----:B------:R-:W1:Y:S02]  /*6140*/  @!P0 SYNCS.PHASECHK.TRANS64 P0, [R9+URZ], R4 ;  /* 0x00000004090085a7 */ /* 0x000e64000800007f */
[----:B-1----:R-:W-:Y:S05]  /*6150*/  @!P0 BRA `(.L_x_123) ;  /* 0xfffffffc00f08947 */ /* 0x002fea000383ffff */
[----:B------:R-:W-:Y:S05]  /*6160*/  BRA `(.L_x_148) ;  /* 0xfffffff400487947 */ /* 0x000fea000383ffff */
.L_x_124:
[----:B0-----:R0:W1:Y:S02]  /*6170*/  SYNCS.PHASECHK.TRANS64.TRYWAIT P0, [R6+URZ], R5 ;  /* 0x00000005060075a7 */ /* 0x001064000800017f */
[----:B-1----:R-:W-:Y:S05]  /*6180*/  @!P0 NANOSLEEP.SYNCS 0x989680 ;  /* 0x009896800000895d */ /* 0x002fea0003900000 */
[----:B------:R-:W1:Y:S02]  /*6190*/  @!P0 SYNCS.PHASECHK.TRANS64 P0, [R6+URZ], R5 ;  /* 0x00000005060085a7 */ /* 0x000e64000800007f */
[----:B-1----:R-:W-:Y:S05]  /*61a0*/  @!P0 BRA `(.L_x_124) ;  /* 0xfffffffc00f08947 */ /* 0x002fea000383ffff */
[----:B------:R-:W-:Y:S05]  /*61b0*/  BRA `(.L_x_149) ;  /* 0xfffffff400587947 */ /* 0x000fea000383ffff */
.L_x_125:
[----:B0-----:R0:W1:Y:S02]  /*61c0*/  SYNCS.PHASECHK.TRANS64.TRYWAIT P0, [R9+URZ], R4 ;  /* 0x00000004090075a7 */ /* 0x001064000800017f */
[----:B-1----:R-:W-:Y:S05]  /*61d0*/  @!P0 NANOSLEEP.SYNCS 0x989680 ;  /* 0x009896800000895d */ /* 0x002fea0003900000 */
[----:B------:R-:W1:Y:S02]  /*61e0*/  @!P0 SYNCS.PHASECHK.TRANS64 P0, [R9+URZ], R4 ;  /* 0x00000004090085a7 */ /* 0x000e64000800007f */
[----:B-1----:R-:W-:Y:S05]  /*61f0*/  @!P0 BRA `(.L_x_125) ;  /* 0xfffffffc00f08947 */ /* 0x002fea000383ffff */
[----:B------:R-:W-:Y:S05]  /*6200*/  BRA `(.L_x_150) ;  /* 0xfffffff400687947 */ /* 0x000fea000383ffff */
.L_x_126:
[----:B0-----:R0:W1:Y:S02]  /*6210*/  SYNCS.PHASECHK.TRANS64.TRYWAIT P0, [R6+URZ], R5 ;  /* 0x00000005060075a7 */ /* 0x001064000800017f */
[----:B-1----:R-:W-:Y:S05]  /*6220*/  @!P0 NANOSLEEP.SYNCS 0x989680 ;  /* 0x009896800000895d */ /* 0x002fea0003900000 */
[----:B------:R-:W1:Y:S02]  /*6230*/  @!P0 SYNCS.PHASECHK.TRANS64 P0, [R6+URZ], R5 ;  /* 0x00000005060085a7 */ /* 0x000e64000800007f */
[----:B-1----:R-:W-:Y:S05]  /*6240*/  @!P0 BRA `(.L_x_126) ;  /* 0xfffffffc00f08947 */ /* 0x002fea000383ffff */
[----:B------:R-:W-:Y:S05]  /*6250*/  BRA `(.L_x_151) ;  /* 0xfffffff400787947 */ /* 0x000fea000383ffff */
.L_x_127:
[----:B0-----:R0:W1:Y:S02]  /*6260*/  SYNCS.PHASECHK.TRANS64.TRYWAIT P0, [R9+URZ], R4 ;  /* 0x00000004090075a7 */ /* 0x001064000800017f */
[----:B-1----:R-:W-:Y:S05]  /*6270*/  @!P0 NANOSLEEP.SYNCS 0x989680 ;  /* 0x009896800000895d */ /* 0x002fea0003900000 */
[----:B------:R-:W1:Y:S02]  /*6280*/  @!P0 SYNCS.PHASECHK.TRANS64 P0, [R9+URZ], R4 ;  /* 0x00000004090085a7 */ /* 0x000e64000800007f */
[----:B-1----:R-:W-:Y:S05]  /*6290*/  @!P0 BRA `(.L_x_127) ;  /* 0xfffffffc00f08947 */ /* 0x002fea000383ffff */
[----:B------:R-:W-:Y:S05]  /*62a0*/  BRA `(.L_x_152) ;  /* 0xfffffff400887947 */ /* 0x000fea000383ffff */
.L_x_128:
[----:B0-----:R0:W1:Y:S02]  /*62b0*/  SYNCS.PHASECHK.TRANS64.TRYWAIT P0, [R6+URZ], R5 ;  /* 0x00000005060075a7 */ /* 0x001064000800017f */
[----:B-1----:R-:W-:Y:S05]  /*62c0*/  @!P0 NANOSLEEP.SYNCS 0x989680 ;  /* 0x009896800000895d */ /* 0x002fea0003900000 */
[----:B------:R-:W1:Y:S02]  /*62d0*/  @!P0 SYNCS.PHASECHK.TRANS64 P0, [R6+URZ], R5 ;  /* 0x00000005060085a7 */ /* 0x000e64000800007f */
[----:B-1----:R-:W-:Y:S05]  /*62e0*/  @!P0 BRA `(.L_x_128) ;  /* 0xfffffffc00f08947 */ /* 0x002fea000383ffff */
[----:B------:R-:W-:Y:S05]  /*62f0*/  BRA `(.L_x_153) ;  /* 0xfffffff400987947 */ /* 0x000fea000383ffff */
.L_x_129:
[----:B0-----:R0:W1:Y:S02]  /*6300*/  SYNCS.PHASECHK.TRANS64.TRYWAIT P0, [R9+URZ], R4 ;  /* 0x00000004090075a7 */ /* 0x001064000800017f */
[----:B-1----:R-:W-:Y:S05]  /*6310*/  @!P0 NANOSLEEP.SYNCS 0x989680 ;  /* 0x009896800000895d */ /* 0x002fea0003900000 */
[----:B------:R-:W1:Y:S02]  /*6320*/  @!P0 SYNCS.PHASECHK.TRANS64 P0, [R9+URZ], R4 ;  /* 0x00000004090085a7 */ /* 0x000e64000800007f */
[----:B-1----:R-:W-:Y:S05]  /*6330*/  @!P0 BRA `(.L_x_129) ;  /* 0xfffffffc00f08947 */ /* 0x002fea000383ffff */
[----:B------:R-:W-:Y:S05]  /*6340*/  BRA `(.L_x_154) ;  /* 0xfffffff400a87947 */ /* 0x000fea000383ffff */
.L_x_130:
[----:B0-----:R0:W1:Y:S02]  /*6350*/  SYNCS.PHASECHK.TRANS64.TRYWAIT P0, [R6+URZ], R5 ;  /* 0x00000005060075a7 */ /* 0x001064000800017f */
[----:B-1----:R-:W-:Y:S05]  /*6360*/  @!P0 NANOSLEEP.SYNCS 0x989680 ;  /* 0x009896800000895d */ /* 0x002fea0003900000 */
[----:B------:R-:W1:Y:S02]  /*6370*/  @!P0 SYNCS.PHASECHK.TRANS64 P0, [R6+URZ], R5 ;  /* 0x00000005060085a7 */ /* 0x000e64000800007f */
[----:B-1----:R-:W-:Y:S05]  /*6380*/  @!P0 BRA `(.L_x_130) ;  /* 0xfffffffc00f08947 */ /* 0x002fea000383ffff */
[----:B------:R-:W-:Y:S05]  /*6390*/  BRA `(.L_x_155) ;  /* 0xfffffff400b87947 */ /* 0x000fea000383ffff */
.L_x_131:
[----:B0-----:R0:W1:Y:S02]  /*63a0*/  SYNCS.PHASECHK.TRANS64.TRYWAIT P0, [R9+URZ], R4 ;  /* 0x00000004090075a7 */ /* 0x001064000800017f */
[----:B-1----:R-:W-:Y:S05]  /*63b0*/  @!P0 NANOSLEEP.SYNCS 0x989680 ;  /* 0x009896800000895d */ /* 0x002fea0003900000 */
[----:B------:R-:W1:Y:S02]  /*63c0*/  @!P0 SYNCS.PHASECHK.TRANS64 P0, [R9+URZ], R4 ;  /* 0x00000004090085a7 */ /* 0x000e64000800007f */
[----:B-1----:R-:W-:Y:S05]  /*63d0*/  @!P0 BRA `(.L_x_131) ;  /* 0xfffffffc00f08947 */ /* 0x002fea000383ffff */
[----:B------:R-:W-:Y:S05]  /*63e0*/  BRA `(.L_x_156) ;  /* 0xfffffff400c87947 */ /* 0x000fea000383ffff */
.L_x_132:
[----:B0-----:R0:W1:Y:S02]  /*63f0*/  SYNCS.PHASECHK.TRANS64.TRYWAIT P0, [R6+URZ], R5 ;  /* 0x00000005060075a7 */ /* 0x001064000800017f */
[----:B-1----:R-:W-:Y:S05]  /*6400*/  @!P0 NANOSLEEP.SYNCS 0x989680 ;  /* 0x009896800000895d */ /* 0x002fea0003900000 */
[----:B------:R-:W1:Y:S02]  /*6410*/  @!P0 SYNCS.PHASECHK.TRANS64 P0, [R6+URZ], R5 ;  /* 0x00000005060085a7 */ /* 0x000e64000800007f */
[----:B-1----:R-:W-:Y:S05]  /*6420*/  @!P0 BRA `(.L_x_132) ;  /* 0xfffffffc00f08947 */ /* 0x002fea000383ffff */
[----:B------:R-:W-:Y:S05]  /*6430*/  BRA `(.L_x_157) ;  /* 0xfffffff400d87947 */ /* 0x000fea000383ffff */
.L_x_133:
[----:B0-----:R0:W1:Y:S02]  /*6440*/  SYNCS.PHASECHK.TRANS64.TRYWAIT P0, [R9+URZ], R4 ;  /* 0x00000004090075a7 */ /* 0x001064000800017f */
[----:B-1----:R-:W-:Y:S05]  /*6450*/  @!P0 NANOSLEEP.SYNCS 0x989680 ;  /* 0x009896800000895d */ /* 0x002fea0003900000 */
[----:B------:R-:W1:Y:S02]  /*6460*/  @!P0 SYNCS.PHASECHK.TRANS64 P0, [R9+URZ], R4 ;  /* 0x00000004090085a7 */ /* 0x000e64000800007f */
[----:B-1----:R-:W-:Y:S05]  /*6470*/  @!P0 BRA `(.L_x_133) ;  /* 0xfffffffc00f08947 */ /* 0x002fea000383ffff */
[----:B------:R-:W-:Y:S05]  /*6480*/  BRA `(.L_x_158) ;  /* 0xfffffff400e87947 */ /* 0x000fea000383ffff */
.L_x_134:
[----:B0-----:R0:W1:Y:S02]  /*6490*/  SYNCS.PHASECHK.TRANS64.TRYWAIT P0, [R6+URZ], R5 ;  /* 0x00000005060075a7 */ /* 0x001064000800017f */
[----:B-1----:R-:W-:Y:S05]  /*64a0*/  @!P0 NANOSLEEP.SYNCS 0x989680 ;  /* 0x009896800000895d */ /* 0x002fea0003900000 */
[----:B------:R-:W1:Y:S02]  /*64b0*/  @!P0 SYNCS.PHASECHK.TRANS64 P0, [R6+URZ], R5 ;  /* 0x00000005060085a7 */ /* 0x000e64000800007f */
[----:B-1----:R-:W-:Y:S05]  /*64c0*/  @!P0 BRA `(.L_x_134) ;  /* 0xfffffffc00f08947 */ /* 0x002fea000383ffff */
[----:B------:R-:W-:Y:S05]  /*64d0*/  BRA `(.L_x_159) ;  /* 0xfffffff400f87947 */ /* 0x000fea000383ffff */
.L_x_135:
[----:B0-----:R0:W1:Y:S02]  /*64e0*/  SYNCS.PHASECHK.TRANS64.TRYWAIT P0, [R9+URZ], R4 ;  /* 0x00000004090075a7 */ /* 0x001064000800017f */
[----:B-1----:R-:W-:Y:S05]  /*64f0*/  @!P0 NANOSLEEP.SYNCS 0x989680 ;  /* 0x009896800000895d */ /* 0x002fea0003900000 */
[----:B------:R-:W1:Y:S02]  /*6500*/  @!P0 SYNCS.PHASECHK.TRANS64 P0, [R9+URZ], R4 ;  /* 0x00000004090085a7 */ /* 0x000e64000800007f */
[----:B-1----:R-:W-:Y:S05]  /*6510*/  @!P0 BRA `(.L_x_135) ;  /* 0xfffffffc00f08947 */ /* 0x002fea000383ffff */
[----:B------:R-:W-:Y:S05]  /*6520*/  BRA `(.L_x_160) ;  /* 0xfffffff800087947 */ /* 0x000fea000383ffff */
.L_x_136:
[----:B-1----:R1:W2:Y:S02]  /*6530*/  SYNCS.PHASECHK.TRANS64.TRYWAIT P0, [R6+URZ], R5 ;  /* 0x00000005060075a7 */ /* 0x0022a4000800017f */
[----:B--2---:R-:W-:Y:S05]  /*6540*/  @!P0 NANOSLEEP.SYNCS 0x989680 ;  /* 0x009896800000895d */ /* 0x004fea0003900000 */
[----:B------:R-:W2:Y:S02]  /*6550*/  @!P0 SYNCS.PHASECHK.TRANS64 P0, [R6+URZ], R5 ;  /* 0x00000005060085a7 */ /* 0x000ea4000800007f */
[----:B--2---:R-:W-:Y:S05]  /*6560*/  @!P0 BRA `(.L_x_136) ;  /* 0xfffffffc00f08947 */ /* 0x004fea000383ffff */
[----:B------:R-:W-:Y:S05]  /*6570*/  BRA `(.L_x_161) ;  /* 0xfffffff800107947 */ /* 0x000fea000383ffff */
.L_x_162:
[----:B------:R-:W-:-:S00]  /*6580*/  BRA `(.L_x_162) ;  /* 0xfffffffc00fc7947 */ /* 0x000fc0000383ffff */
[----:B------:R-:W-:-:S00]  /*6590*/  NOP ;  /* 0x0000000000007918 */ /* 0x000fc00000000000 */
        /* <DEDUP_REMOVED lines=14> */
.L_x_163:


//--------------------- .nv.global.init           --------------------------
	.section	.nv.global.init,"aw",@progbits
.nv.global.init:
	.type		$str$22,@object
	.size		$str$22,($str$23 - $str$22)
$str$22:
        /*0000*/ 	.byte	0x6b, 0x5f, 0x74, 0x69, 0x6c, 0x65, 0x5f, 0x63, 0x6f, 0x75, 0x6e, 0x74, 0x20, 0x3e, 0x3d, 0x20
        /*0010*/ 	.byte	0x31, 0x00
	.type		$str$23,@object
	.size		$str$23,(__unnamed_1 - $str$23)
$str$23:
        /*0012*/ 	.byte	0x2f, 0x74, 0x6d, 0x70, 0x2f, 0x63, 0x75, 0x74, 0x6c, 0x61, 0x73, 0x73, 0x5f, 0x73, 0x77, 0x65
        /*0022*/ 	.byte	0x65, 0x70, 0x5f, 0x73, 0x72, 0x63, 0x2f, 0x69, 0x6e, 0x63, 0x6c, 0x75, 0x64, 0x65, 0x2f, 0x63
        /*0032*/ 	.byte	0x75, 0x74, 0x6c, 0x61, 0x73, 0x73, 0x2f, 0x67, 0x65, 0x6d, 0x6d, 0x2f, 0x63, 0x6f, 0x6c, 0x6c
        /*0042*/ 	.byte	0x65, 0x63, 0x74, 0x69, 0x76, 0x65, 0x2f, 0x73, 0x6d, 0x39, 0x30, 0x5f, 0x6d, 0x6d, 0x61, 0x5f
        /*0052*/ 	.byte	0x74, 0x6d, 0x61, 0x5f, 0x67, 0x6d, 0x6d, 0x61, 0x5f, 0x73, 0x73, 0x5f, 0x77, 0x61, 0x72, 0x70
        /*0062*/ 	.byte	0x73, 0x70, 0x65, 0x63, 0x69, 0x61, 0x6c, 0x69, 0x7a, 0x65, 0x64, 0x2e, 0x68, 0x70, 0x70, 0x00
	.type		__unnamed_1,@object
	.size		__unnamed_1,(.L_0 - __unnamed_1)
__unnamed_1:
        /*0072*/ 	.byte	0x76, 0x6f, 0x69, 0x64, 0x20, 0x63, 0x75, 0x74, 0x6c, 0x61, 0x73, 0x73, 0x3a, 0x3a, 0x67, 0x65
        /* <DEDUP_REMOVED lines=171> */
        /*0b32*/ 	.byte	0x65, 0x3a, 0x3a, 0x69, 0x64, 0x65, 0x6e, 0x74, 0x69, 0x74, 0x79, 0x5d, 0x00
.L_0:


//--------------------- .nv.shared._ZN7cutlass13device_kernelINS_4gemm6kernel13GemmUniversalIN4cute5tupleIJiiiiEEENS1_10collective13CollectiveMmaINS1_34MainloopSm90TmaGmmaWarpSpecializedILi18ENS5_IJNS4_1CILi1EEESB_SB_EEENS1_35KernelTmaWarpSpecializedCooperativeEEENS5_IJNSA_ILi128EEENSA_ILi64EEESG_EEEaNS5_IJlSB_lEEEaSI_NS4_8TiledMMAINS4_8MMA_AtomIJNS4_4SM904GMMA26MMA_64x64x32_S32S8S8_SS_TNEEEENS4_6LayoutINS5_IJNSA_ILi2EEESB_SB_EEENS5_IJSB_NSA_ILi0EEESS_EEEEENS5_IJNS4_10UnderscoreESV_SV_EEEEENS4_13SM90_TMA_LOADENS4_14ComposedLayoutINS4_7SwizzleILi2ELi4ELi3EEENS4_18smem_ptr_flag_bitsILi8EEENSP_INS5_IJNSA_ILi8EEESG_EEENS5_IJSG_SB_EEEEEEEvNS4_8identityESY_S18_vS19_EENS_8epilogue10collective6detail29Sm90TmaWarpSpecializedAdapterINS1C_15DefaultEpilogueIaSI_SI_NS1B_6thread17LinearCombinationIaLi1EiiLNS1G_9ScaleType4KindE0ELNS_15FloatRoundStyleE2EaEENS1_15EpilogueDefaultEEEEEvvEEEEvNT_6ParamsE --------------------------
	.section	.nv.shared._ZN7cutlass13device_kernelINS_4gemm6kernel13GemmUniversalIN4cute5tupleIJiiiiEEENS1_10collective13CollectiveMmaINS1_34MainloopSm90TmaGmmaWarpSpecializedILi18ENS5_IJNS4_1CILi1EEESB_SB_EEENS1_35KernelTmaWarpSpecializedCooperativeEEENS5_IJNSA_ILi128EEENSA_ILi64EEESG_EEEaNS5_IJlSB_lEEEaSI_NS4_8TiledMMAINS4_8MMA_AtomIJNS4_4SM904GMMA26MMA_64x64x32_S32S8S8_SS_TNEEEENS4_6LayoutINS5_IJNSA_ILi2EEESB_SB_EEENS5_IJSB_NSA_ILi0EEESS_EEEEENS5_IJNS4_10UnderscoreESV_SV_EEEEENS4_13SM90_TMA_LOADENS4_14ComposedLayoutINS4_7SwizzleILi2ELi4ELi3EEENS4_18smem_ptr_flag_bitsILi8EEENSP_INS5_IJNSA_ILi8EEESG_EEENS5_IJSG_SB_EEEEEEEvNS4_8identityESY_S18_vS19_EENS_8epilogue10collective6detail29Sm90TmaWarpSpecializedAdapterINS1C_15DefaultEpilogueIaSI_SI_NS1B_6thread17LinearCombinationIaLi1EiiLNS1G_9ScaleType4KindE0ELNS_15FloatRoundStyleE2EaEENS1_15EpilogueDefaultEEEEEvvEEEEvNT_6ParamsE,"aw",@nobits
	.sectionflags	@""
	.align	16
	.zero		1024


//--------------------- .nv.shared.reserved.0     --------------------------
	.section	.nv.shared.reserved.0,"aw",@nobits
	.weak		__nv_reservedSMEM_offset_0_alias
	.size		__nv_reservedSMEM_offset_0_alias, 0, 0
	.other		__nv_reservedSMEM_offset_0_alias,@"STO_CUDA_RESERVED_SHARED STV_DEFAULT"
__nv_reservedSMEM_offset_0_alias:
	.zero		0


//--------------------- .nv.global                --------------------------
	.section	.nv.global,"aw",@nobits
.nv.global:
	.type		_ZN40_INTERNAL_8a9816b8_4_k_cu_c0dd4922_186574cute1_E,@object
	.size		_ZN40_INTERNAL_8a9816b8_4_k_cu_c0dd4922_186574cute1_E,(_ZN40_INTERNAL_8a9816b8_4_k_cu_c0dd4922_186574cuda3std3__45__cpo6cbeginE - _ZN40_INTERNAL_8a9816b8_4_k_cu_c0dd4922_186574cute1_E)
_ZN40_INTERNAL_8a9816b8_4_k_cu_c0dd4922_186574cute1_E:
	.zero		1
	.type		_ZN40_INTERNAL_8a9816b8_4_k_cu_c0dd4922_186574cuda3std3__45__cpo6cbeginE,@object
	.size		_ZN40_INTERNAL_8a9816b8_4_k_cu_c0dd4922_186574cuda3std3__45__cpo6cbeginE,(_ZN40_INTERNAL_8a9816b8_4_k_cu_c0dd4922_186574cuda3std3__48in_placeE - _ZN40_INTERNAL_8a9816b8_4_k_cu_c0dd4922_186574cuda3std3__45__cpo6cbeginE)
_ZN40_INTERNAL_8a9816b8_4_k_cu_c0dd4922_186574cuda3std3__45__cpo6cbeginE:
	.zero		1
	.type		_ZN40_INTERNAL_8a9816b8_4_k_cu_c0dd4922_186574cuda3std3__48in_placeE,@object
	.size		_ZN40_INTERNAL_8a9816b8_4_k_cu_c0dd4922_186574cuda3std3__48in_placeE,(_ZN40_INTERNAL_8a9816b8_4_k_cu_c0dd4922_186574cuda3std6ranges3__45__cpo9iter_moveE - _ZN40_INTERNAL_8a9816b8_4_k_cu_c0dd4922_186574cuda3std3__48in_placeE)
_ZN40_INTERNAL_8a9816b8_4_k_cu_c0dd4922_186574cuda3std3__48in_placeE:
	.zero		1
	.type		_ZN40_INTERNAL_8a9816b8_4_k_cu_c0dd4922_186574cuda3std6ranges3__45__cpo9iter_moveE,@object
	.size		_ZN40_INTERNAL_8a9816b8_4_k_cu_c0dd4922_186574cuda3std6ranges3__45__cpo9iter_moveE,(_ZN40_INTERNAL_8a9816b8_4_k_cu_c0dd4922_186574cuda3std3__45__cpo5beginE - _ZN40_INTERNAL_8a9816b8_4_k_cu_c0dd4922_186574cuda3std6ranges3__45__cpo9iter_moveE)
_ZN40_INTERNAL_8a9816b8_4_k_cu_c0dd4922_186574cuda3std6ranges3__45__cpo9iter_moveE:
	.zero		1
	.type		_ZN40_INTERNAL_8a9816b8_4_k_cu_c0dd4922_186574cuda3std3__45__cpo5beginE,@object
	.size		_ZN40_INTERNAL_8a9816b8_4_k_cu_c0dd4922_186574cuda3std3__45__cpo5beginE,(_ZN40_INTERNAL_8a9816b8_4_k_cu_c0dd4922_186574cuda3std3__442_GLOBAL__N__8a9816b8_4_k_cu_c0dd4922_186576ignoreE - _ZN40_INTERNAL_8a9816b8_4_k_cu_c0dd4922_186574cuda3std3__45__cpo5beginE)
_ZN40_INTERNAL_8a9816b8_4_k_cu_c0dd4922_186574cuda3std3__45__cpo5beginE:
	.zero		1
	.type		_ZN40_INTERNAL_8a9816b8_4_k_cu_c0dd4922_186574cuda3std3__442_GLOBAL__N__8a9816b8_4_k_cu_c0dd4922_186576ignoreE,@object
	.size		_ZN40_INTERNAL_8a9816b8_4_k_cu_c0dd4922_186574cuda3std3__442_GLOBAL__N__8a9816b8_4_k_cu_c0dd4922_186576ignoreE,(_ZN40_INTERNAL_8a9816b8_4_k_cu_c0dd4922_186574cute7productE - _ZN40_INTERNAL_8a9816b8_4_k_cu_c0dd4922_186574cuda3std3__442_GLOBAL__N__8a9816b8_4_k_cu_c0dd4922_186576ignoreE)
_ZN40_INTERNAL_8a9816b8_4_k_cu_c0dd4922_186574cuda3std3__442_GLOBAL__N__8a9816b8_4_k_cu_c0dd4922_186576ignoreE:
	.zero		1
	.type		_ZN40_INTERNAL_8a9816b8_4_k_cu_c0dd4922_186574cute7productE,@object
	.size		_ZN40_INTERNAL_8a9816b8_4_k_cu_c0dd4922_186574cute7productE,(_ZN40_INTERNAL_8a9816b8_4_k_cu_c0dd4922_186574cuda3std3__45__cpo3endE - _ZN40_INTERNAL_8a9816b8_4_k_cu_c0dd4922_186574cute7productE)
_ZN40_INTERNAL_8a9816b8_4_k_cu_c0dd4922_186574cute7productE:
	.zero		1
	.type		_ZN40_INTERNAL_8a9816b8_4_k_cu_c0dd4922_186574cuda3std3__45__cpo3endE,@object
	.size		_ZN40_INTERNAL_8a9816b8_4_k_cu_c0dd4922_186574cuda3std3__45__cpo3endE,(_ZN40_INTERNAL_8a9816b8_4_k_cu_c0dd4922_186574cuda3std3__419piecewise_constructE - _ZN40_INTERNAL_8a9816b8_4_k_cu_c0dd4922_186574cuda3std3__45__cpo3endE)
_ZN40_INTERNAL_8a9816b8_4_k_cu_c0dd4922_186574cuda3std3__45__cpo3endE:
	.zero		1
	.type		_ZN40_INTERNAL_8a9816b8_4_k_cu_c0dd4922_186574cuda3std3__419piecewise_constructE,@object
	.size		_ZN40_INTERNAL_8a9816b8_4_k_cu_c0dd4922_186574cuda3std3__419piecewise_constructE,(_ZN40_INTERNAL_8a9816b8_4_k_cu_c0dd4922_186574cuda3std3__45__cpo4cendE - _ZN40_INTERNAL_8a9816b8_4_k_cu_c0dd4922_186574cuda3std3__419piecewise_constructE)
_ZN40_INTERNAL_8a9816b8_4_k_cu_c0dd4922_186574cuda3std3__419piecewise_constructE:
	.zero		1
	.type		_ZN40_INTERNAL_8a9816b8_4_k_cu_c0dd4922_186574cuda3std3__45__cpo4cendE,@object
	.size		_ZN40_INTERNAL_8a9816b8_4_k_cu_c0dd4922_186574cuda3std3__45__cpo4cendE,(_ZN40_INTERNAL_8a9816b8_4_k_cu_c0dd4922_186574cuda3std6ranges3__45__cpo4swapE - _ZN40_INTERNAL_8a9816b8_4_k_cu_c0dd4922_186574cuda3std3__45__cpo4cendE)
_ZN40_INTERNAL_8a9816b8_4_k_cu_c0dd4922_186574cuda3std3__45__cpo4cendE:
	.zero		1
	.type		_ZN40_INTERNAL_8a9816b8_4_k_cu_c0dd4922_186574cuda3std6ranges3__45__cpo4swapE,@object
	.size		_ZN40_INTERNAL_8a9816b8_4_k_cu_c0dd4922_186574cuda3std6ranges3__45__cpo4swapE,(.L_8 - _ZN40_INTERNAL_8a9816b8_4_k_cu_c0dd4922_186574cuda3std6ranges3__45__cpo4swapE)
_ZN40_INTERNAL_8a9816b8_4_k_cu_c0dd4922_186574cuda3std6ranges3__45__cpo4swapE:
	.zero		1
.L_8:


//--------------------- .nv.constant0._ZN7cutlass13device_kernelINS_4gemm6kernel13GemmUniversalIN4cute5tupleIJiiiiEEENS1_10collective13CollectiveMmaINS1_34MainloopSm90TmaGmmaWarpSpecializedILi18ENS5_IJNS4_1CILi1EEESB_SB_EEENS1_35KernelTmaWarpSpecializedCooperativeEEENS5_IJNSA_ILi128EEENSA_ILi64EEESG_EEEaNS5_IJlSB_lEEEaSI_NS4_8TiledMMAINS4_8MMA_AtomIJNS4_4SM904GMMA26MMA_64x64x32_S32S8S8_SS_TNEEEENS4_6LayoutINS5_IJNSA_ILi2EEESB_SB_EEENS5_IJSB_NSA_ILi0EEESS_EEEEENS5_IJNS4_10UnderscoreESV_SV_EEEEENS4_13SM90_TMA_LOADENS4_14ComposedLayoutINS4_7SwizzleILi2ELi4ELi3EEENS4_18smem_ptr_flag_bitsILi8EEENSP_INS5_IJNSA_ILi8EEESG_EEENS5_IJSG_SB_EEEEEEEvNS4_8identityESY_S18_vS19_EENS_8epilogue10collective6detail29Sm90TmaWarpSpecializedAdapterINS1C_15DefaultEpilogueIaSI_SI_NS1B_6thread17LinearCombinationIaLi1EiiLNS1G_9ScaleType4KindE0ELNS_15FloatRoundStyleE2EaEENS1_15EpilogueDefaultEEEEEvvEEEEvNT_6ParamsE --------------------------
	.section	.nv.constant0._ZN7cutlass13device_kernelINS_4gemm6kernel13GemmUniversalIN4cute5tupleIJiiiiEEENS1_10collective13CollectiveMmaINS1_34MainloopSm90TmaGmmaWarpSpecializedILi18ENS5_IJNS4_1CILi1EEESB_SB_EEENS1_35KernelTmaWarpSpecializedCooperativeEEENS5_IJNSA_ILi128EEENSA_ILi64EEESG_EEEaNS5_IJlSB_lEEEaSI_NS4_8TiledMMAINS4_8MMA_AtomIJNS4_4SM904GMMA26MMA_64x64x32_S32S8S8_SS_TNEEEENS4_6LayoutINS5_IJNSA_ILi2EEESB_SB_EEENS5_IJSB_NSA_ILi0EEESS_EEEEENS5_IJNS4_10UnderscoreESV_SV_EEEEENS4_13SM90_TMA_LOADENS4_14ComposedLayoutINS4_7SwizzleILi2ELi4ELi3EEENS4_18smem_ptr_flag_bitsILi8EEENSP_INS5_IJNSA_ILi8EEESG_EEENS5_IJSG_SB_EEEEEEEvNS4_8identityESY_S18_vS19_EENS_8epilogue10collective6detail29Sm90TmaWarpSpecializedAdapterINS1C_15DefaultEpilogueIaSI_SI_NS1B_6thread17LinearCombinationIaLi1EiiLNS1G_9ScaleType4KindE0ELNS_15FloatRoundStyleE2EaEENS1_15EpilogueDefaultEEEEEvvEEEEvNT_6ParamsE,"a",@progbits
	.sectionflags	@""
	.align	4
.nv.constant0._ZN7cutlass13device_kernelINS_4gemm6kernel13GemmUniversalIN4cute5tupleIJiiiiEEENS1_10collective13CollectiveMmaINS1_34MainloopSm90TmaGmmaWarpSpecializedILi18ENS5_IJNS4_1CILi1EEESB_SB_EEENS1_35KernelTmaWarpSpecializedCooperativeEEENS5_IJNSA_ILi128EEENSA_ILi64EEESG_EEEaNS5_IJlSB_lEEEaSI_NS4_8TiledMMAINS4_8MMA_AtomIJNS4_4SM904GMMA26MMA_64x64x32_S32S8S8_SS_TNEEEENS4_6LayoutINS5_IJNSA_ILi2EEESB_SB_EEENS5_IJSB_NSA_ILi0EEESS_EEEEENS5_IJNS4_10UnderscoreESV_SV_EEEEENS4_13SM90_TMA_LOADENS4_14ComposedLayoutINS4_7SwizzleILi2ELi4ELi3EEENS4_18smem_ptr_flag_bitsILi8EEENSP_INS5_IJNSA_ILi8EEESG_EEENS5_IJSG_SB_EEEEEEEvNS4_8identityESY_S18_vS19_EENS_8epilogue10collective6detail29Sm90TmaWarpSpecializedAdapterINS1C_15DefaultEpilogueIaSI_SI_NS1B_6thread17LinearCombinationIaLi1EiiLNS1G_9ScaleType4KindE0ELNS_15FloatRoundStyleE2EaEENS1_15EpilogueDefaultEEEEEvvEEEEvNT_6ParamsE:
	.zero		1664


//--------------------- SYMBOLS --------------------------

	.type		.nv.reservedSmem.offset0,@object
	.size		.nv.reservedSmem.offset0,0x4
	.type		__assertfail,@function
